//
// Generated by NVIDIA NVVM Compiler
//
// Compiler Build ID: CL-36424714
// Cuda compilation tools, release 13.0, V13.0.88
// Based on NVVM 20.0.0
//

.version 9.0
.target sm_100
.address_size 64

	// .globl	_Z11kernel_meaniiPdS_S_

.visible .entry _Z11kernel_meaniiPdS_S_(
	.param .u32 _Z11kernel_meaniiPdS_S__param_0,
	.param .u32 _Z11kernel_meaniiPdS_S__param_1,
	.param .u64 .ptr .align 1 _Z11kernel_meaniiPdS_S__param_2,
	.param .u64 .ptr .align 1 _Z11kernel_meaniiPdS_S__param_3,
	.param .u64 .ptr .align 1 _Z11kernel_meaniiPdS_S__param_4
)
{
	.reg .pred 	%p<11>;
	.reg .b32 	%r<38>;
	.reg .b64 	%rd<44>;
	.reg .b64 	%fd<76>;

	ld.param.u32 	%r23, [_Z11kernel_meaniiPdS_S__param_0];
	ld.param.u32 	%r24, [_Z11kernel_meaniiPdS_S__param_1];
	ld.param.u64 	%rd4, [_Z11kernel_meaniiPdS_S__param_2];
	ld.param.u64 	%rd3, [_Z11kernel_meaniiPdS_S__param_4];
	cvta.to.global.u64 	%rd1, %rd4;
	mov.u32 	%r25, %ntid.x;
	mov.u32 	%r26, %ctaid.x;
	mov.u32 	%r27, %tid.x;
	mad.lo.s32 	%r1, %r25, %r26, %r27;
	setp.ge.s32 	%p1, %r1, %r23;
	@%p1 bra 	$L__BB0_15;
	cvta.to.global.u64 	%rd5, %rd3;
	mul.wide.s32 	%rd6, %r1, 8;
	add.s64 	%rd2, %rd5, %rd6;
	mov.b64 	%rd7, 0;
	st.global.u64 	[%rd2], %rd7;
	setp.lt.s32 	%p2, %r24, 1;
	mov.f64 	%fd75, 0d0000000000000000;
	@%p2 bra 	$L__BB0_14;
	and.b32  	%r2, %r24, 15;
	setp.lt.u32 	%p3, %r24, 16;
	mov.b32 	%r34, 0;
	mov.f64 	%fd75, 0d0000000000000000;
	@%p3 bra 	$L__BB0_5;
	and.b32  	%r34, %r24, 2147483632;
	neg.s32 	%r32, %r34;
	shl.b32 	%r5, %r23, 4;
	mov.f64 	%fd75, 0d0000000000000000;
	mul.wide.s32 	%rd10, %r23, 8;
	mov.u32 	%r31, %r1;
$L__BB0_4:
	.pragma "nounroll";
	mul.wide.s32 	%rd8, %r31, 8;
	add.s64 	%rd9, %rd1, %rd8;
	ld.global.f64 	%fd14, [%rd9];
	add.f64 	%fd15, %fd14, %fd75;
	st.global.f64 	[%rd2], %fd15;
	add.s64 	%rd11, %rd9, %rd10;
	ld.global.f64 	%fd16, [%rd11];
	add.f64 	%fd17, %fd16, %fd15;
	st.global.f64 	[%rd2], %fd17;
	add.s64 	%rd12, %rd11, %rd10;
	ld.global.f64 	%fd18, [%rd12];
	add.f64 	%fd19, %fd18, %fd17;
	st.global.f64 	[%rd2], %fd19;
	add.s64 	%rd13, %rd12, %rd10;
	ld.global.f64 	%fd20, [%rd13];
	add.f64 	%fd21, %fd20, %fd19;
	st.global.f64 	[%rd2], %fd21;
	add.s64 	%rd14, %rd13, %rd10;
	ld.global.f64 	%fd22, [%rd14];
	add.f64 	%fd23, %fd22, %fd21;
	st.global.f64 	[%rd2], %fd23;
	add.s64 	%rd15, %rd14, %rd10;
	ld.global.f64 	%fd24, [%rd15];
	add.f64 	%fd25, %fd24, %fd23;
	st.global.f64 	[%rd2], %fd25;
	add.s64 	%rd16, %rd15, %rd10;
	ld.global.f64 	%fd26, [%rd16];
	add.f64 	%fd27, %fd26, %fd25;
	st.global.f64 	[%rd2], %fd27;
	add.s64 	%rd17, %rd16, %rd10;
	ld.global.f64 	%fd28, [%rd17];
	add.f64 	%fd29, %fd28, %fd27;
	st.global.f64 	[%rd2], %fd29;
	add.s64 	%rd18, %rd17, %rd10;
	ld.global.f64 	%fd30, [%rd18];
	add.f64 	%fd31, %fd30, %fd29;
	st.global.f64 	[%rd2], %fd31;
	add.s64 	%rd19, %rd18, %rd10;
	ld.global.f64 	%fd32, [%rd19];
	add.f64 	%fd33, %fd32, %fd31;
	st.global.f64 	[%rd2], %fd33;
	add.s64 	%rd20, %rd19, %rd10;
	ld.global.f64 	%fd34, [%rd20];
	add.f64 	%fd35, %fd34, %fd33;
	st.global.f64 	[%rd2], %fd35;
	add.s64 	%rd21, %rd20, %rd10;
	ld.global.f64 	%fd36, [%rd21];
	add.f64 	%fd37, %fd36, %fd35;
	st.global.f64 	[%rd2], %fd37;
	add.s64 	%rd22, %rd21, %rd10;
	ld.global.f64 	%fd38, [%rd22];
	add.f64 	%fd39, %fd38, %fd37;
	st.global.f64 	[%rd2], %fd39;
	add.s64 	%rd23, %rd22, %rd10;
	ld.global.f64 	%fd40, [%rd23];
	add.f64 	%fd41, %fd40, %fd39;
	st.global.f64 	[%rd2], %fd41;
	add.s64 	%rd24, %rd23, %rd10;
	ld.global.f64 	%fd42, [%rd24];
	add.f64 	%fd43, %fd42, %fd41;
	st.global.f64 	[%rd2], %fd43;
	add.s64 	%rd25, %rd24, %rd10;
	ld.global.f64 	%fd44, [%rd25];
	add.f64 	%fd75, %fd44, %fd43;
	st.global.f64 	[%rd2], %fd75;
	add.s32 	%r32, %r32, 16;
	add.s32 	%r31, %r31, %r5;
	setp.ne.s32 	%p4, %r32, 0;
	@%p4 bra 	$L__BB0_4;
$L__BB0_5:
	setp.eq.s32 	%p5, %r2, 0;
	@%p5 bra 	$L__BB0_14;
	and.b32  	%r11, %r24, 7;
	setp.lt.u32 	%p6, %r2, 8;
	@%p6 bra 	$L__BB0_8;
	mad.lo.s32 	%r29, %r34, %r23, %r1;
	mul.wide.s32 	%rd26, %r29, 8;
	add.s64 	%rd27, %rd1, %rd26;
	ld.global.f64 	%fd45, [%rd27];
	add.f64 	%fd46, %fd45, %fd75;
	st.global.f64 	[%rd2], %fd46;
	mul.wide.s32 	%rd28, %r23, 8;
	add.s64 	%rd29, %rd27, %rd28;
	ld.global.f64 	%fd47, [%rd29];
	add.f64 	%fd48, %fd47, %fd46;
	st.global.f64 	[%rd2], %fd48;
	add.s64 	%rd30, %rd29, %rd28;
	ld.global.f64 	%fd49, [%rd30];
	add.f64 	%fd50, %fd49, %fd48;
	st.global.f64 	[%rd2], %fd50;
	add.s64 	%rd31, %rd30, %rd28;
	ld.global.f64 	%fd51, [%rd31];
	add.f64 	%fd52, %fd51, %fd50;
	st.global.f64 	[%rd2], %fd52;
	add.s64 	%rd32, %rd31, %rd28;
	ld.global.f64 	%fd53, [%rd32];
	add.f64 	%fd54, %fd53, %fd52;
	st.global.f64 	[%rd2], %fd54;
	add.s64 	%rd33, %rd32, %rd28;
	ld.global.f64 	%fd55, [%rd33];
	add.f64 	%fd56, %fd55, %fd54;
	st.global.f64 	[%rd2], %fd56;
	add.s64 	%rd34, %rd33, %rd28;
	ld.global.f64 	%fd57, [%rd34];
	add.f64 	%fd58, %fd57, %fd56;
	st.global.f64 	[%rd2], %fd58;
	add.s64 	%rd35, %rd34, %rd28;
	ld.global.f64 	%fd59, [%rd35];
	add.f64 	%fd75, %fd59, %fd58;
	st.global.f64 	[%rd2], %fd75;
	add.s32 	%r34, %r34, 8;
$L__BB0_8:
	setp.eq.s32 	%p7, %r11, 0;
	@%p7 bra 	$L__BB0_14;
	and.b32  	%r14, %r24, 3;
	setp.lt.u32 	%p8, %r11, 4;
	@%p8 bra 	$L__BB0_11;
	mad.lo.s32 	%r30, %r34, %r23, %r1;
	mul.wide.s32 	%rd36, %r30, 8;
	add.s64 	%rd37, %rd1, %rd36;
	ld.global.f64 	%fd60, [%rd37];
	add.f64 	%fd61, %fd60, %fd75;
	st.global.f64 	[%rd2], %fd61;
	mul.wide.s32 	%rd38, %r23, 8;
	add.s64 	%rd39, %rd37, %rd38;
	ld.global.f64 	%fd62, [%rd39];
	add.f64 	%fd63, %fd62, %fd61;
	st.global.f64 	[%rd2], %fd63;
	add.s64 	%rd40, %rd39, %rd38;
	ld.global.f64 	%fd64, [%rd40];
	add.f64 	%fd65, %fd64, %fd63;
	st.global.f64 	[%rd2], %fd65;
	add.s64 	%rd41, %rd40, %rd38;
	ld.global.f64 	%fd66, [%rd41];
	add.f64 	%fd75, %fd66, %fd65;
	st.global.f64 	[%rd2], %fd75;
	add.s32 	%r34, %r34, 4;
$L__BB0_11:
	setp.eq.s32 	%p9, %r14, 0;
	@%p9 bra 	$L__BB0_14;
	mad.lo.s32 	%r37, %r34, %r23, %r1;
	neg.s32 	%r36, %r14;
$L__BB0_13:
	.pragma "nounroll";
	mul.wide.s32 	%rd42, %r37, 8;
	add.s64 	%rd43, %rd1, %rd42;
	ld.global.f64 	%fd67, [%rd43];
	add.f64 	%fd75, %fd67, %fd75;
	st.global.f64 	[%rd2], %fd75;
	add.s32 	%r37, %r37, %r23;
	add.s32 	%r36, %r36, 1;
	setp.ne.s32 	%p10, %r36, 0;
	@%p10 bra 	$L__BB0_13;
$L__BB0_14:
	cvt.rn.f64.s32 	%fd68, %r24;
	div.rn.f64 	%fd69, %fd75, %fd68;
	st.global.f64 	[%rd2], %fd69;
$L__BB0_15:
	ret;

}
	// .globl	_Z13kernel_reduceiiPdS_S_
.visible .entry _Z13kernel_reduceiiPdS_S_(
	.param .u32 _Z13kernel_reduceiiPdS_S__param_0,
	.param .u32 _Z13kernel_reduceiiPdS_S__param_1,
	.param .u64 .ptr .align 1 _Z13kernel_reduceiiPdS_S__param_2,
	.param .u64 .ptr .align 1 _Z13kernel_reduceiiPdS_S__param_3,
	.param .u64 .ptr .align 1 _Z13kernel_reduceiiPdS_S__param_4
)
{
	.reg .pred 	%p<4>;
	.reg .b32 	%r<14>;
	.reg .b64 	%rd<9>;
	.reg .b64 	%fd<4>;

	ld.param.u32 	%r4, [_Z13kernel_reduceiiPdS_S__param_0];
	ld.param.u32 	%r5, [_Z13kernel_reduceiiPdS_S__param_1];
	ld.param.u64 	%rd1, [_Z13kernel_reduceiiPdS_S__param_2];
	ld.param.u64 	%rd2, [_Z13kernel_reduceiiPdS_S__param_4];
	mov.u32 	%r6, %ntid.x;
	mov.u32 	%r7, %ctaid.x;
	mov.u32 	%r8, %tid.x;
	mad.lo.s32 	%r1, %r6, %r7, %r8;
	mov.u32 	%r9, %ntid.y;
	mov.u32 	%r10, %ctaid.y;
	mov.u32 	%r11, %tid.y;
	mad.lo.s32 	%r12, %r9, %r10, %r11;
	setp.ge.s32 	%p1, %r1, %r5;
	setp.ge.s32 	%p2, %r12, %r4;
	or.pred  	%p3, %p1, %p2;
	@%p3 bra 	$L__BB1_2;
	cvta.to.global.u64 	%rd3, %rd2;
	cvta.to.global.u64 	%rd4, %rd1;
	mul.wide.u32 	%rd5, %r12, 8;
	add.s64 	%rd6, %rd3, %rd5;
	ld.global.f64 	%fd1, [%rd6];
	mad.lo.s32 	%r13, %r1, %r4, %r12;
	mul.wide.s32 	%rd7, %r13, 8;
	add.s64 	%rd8, %rd4, %rd7;
	ld.global.f64 	%fd2, [%rd8];
	sub.f64 	%fd3, %fd2, %fd1;
	st.global.f64 	[%rd8], %fd3;
$L__BB1_2:
	ret;

}
	// .globl	_Z10kernel_coviiPdS_S_
.visible .entry _Z10kernel_coviiPdS_S_(
	.param .u32 _Z10kernel_coviiPdS_S__param_0,
	.param .u32 _Z10kernel_coviiPdS_S__param_1,
	.param .u64 .ptr .align 1 _Z10kernel_coviiPdS_S__param_2,
	.param .u64 .ptr .align 1 _Z10kernel_coviiPdS_S__param_3,
	.param .u64 .ptr .align 1 _Z10kernel_coviiPdS_S__param_4
)
{
	.reg .pred 	%p<11>;
	.reg .b32 	%r<45>;
	.reg .b64 	%rd<51>;
	.reg .b64 	%fd<62>;

	ld.param.u32 	%r20, [_Z10kernel_coviiPdS_S__param_0];
	ld.param.u32 	%r19, [_Z10kernel_coviiPdS_S__param_1];
	ld.param.u64 	%rd4, [_Z10kernel_coviiPdS_S__param_2];
	ld.param.u64 	%rd5, [_Z10kernel_coviiPdS_S__param_3];
	cvta.to.global.u64 	%rd1, %rd4;
	cvta.to.global.u64 	%rd2, %rd5;
	mov.u32 	%r21, %ntid.x;
	mov.u32 	%r22, %ctaid.x;
	mov.u32 	%r23, %tid.x;
	mad.lo.s32 	%r1, %r21, %r22, %r23;
	mov.u32 	%r24, %ntid.y;
	mov.u32 	%r25, %ctaid.y;
	mov.u32 	%r26, %tid.y;
	mad.lo.s32 	%r2, %r24, %r25, %r26;
	add.s32 	%r27, %r2, %r1;
	max.s32 	%r28, %r1, %r27;
	setp.ge.s32 	%p1, %r28, %r20;
	@%p1 bra 	$L__BB2_14;
	mad.lo.s32 	%r29, %r1, %r20, %r27;
	mul.wide.s32 	%rd6, %r29, 8;
	add.s64 	%rd3, %rd2, %rd6;
	mov.b64 	%rd7, 0;
	st.global.u64 	[%rd3], %rd7;
	setp.lt.s32 	%p2, %r19, 1;
	mov.f64 	%fd61, 0d0000000000000000;
	@%p2 bra 	$L__BB2_13;
	and.b32  	%r4, %r19, 7;
	setp.lt.u32 	%p3, %r19, 8;
	mov.b32 	%r43, 0;
	mov.f64 	%fd61, 0d0000000000000000;
	@%p3 bra 	$L__BB2_5;
	and.b32  	%r43, %r19, 2147483640;
	neg.s32 	%r41, %r43;
	shl.b32 	%r7, %r20, 3;
	mov.f64 	%fd61, 0d0000000000000000;
	mul.wide.s32 	%rd12, %r20, 8;
	mov.u32 	%r40, %r1;
$L__BB2_4:
	.pragma "nounroll";
	mul.wide.s32 	%rd8, %r40, 8;
	add.s64 	%rd9, %rd1, %rd8;
	ld.global.f64 	%fd13, [%rd9];
	shl.b32 	%r31, %r2, 3;
	cvt.u64.u32 	%rd10, %r31;
	add.s64 	%rd11, %rd9, %rd10;
	ld.global.f64 	%fd14, [%rd11];
	fma.rn.f64 	%fd15, %fd13, %fd14, %fd61;
	st.global.f64 	[%rd3], %fd15;
	add.s64 	%rd13, %rd9, %rd12;
	ld.global.f64 	%fd16, [%rd13];
	add.s64 	%rd14, %rd13, %rd10;
	ld.global.f64 	%fd17, [%rd14];
	fma.rn.f64 	%fd18, %fd16, %fd17, %fd15;
	st.global.f64 	[%rd3], %fd18;
	add.s64 	%rd15, %rd13, %rd12;
	ld.global.f64 	%fd19, [%rd15];
	add.s64 	%rd16, %rd15, %rd10;
	ld.global.f64 	%fd20, [%rd16];
	fma.rn.f64 	%fd21, %fd19, %fd20, %fd18;
	st.global.f64 	[%rd3], %fd21;
	add.s64 	%rd17, %rd15, %rd12;
	ld.global.f64 	%fd22, [%rd17];
	add.s64 	%rd18, %rd17, %rd10;
	ld.global.f64 	%fd23, [%rd18];
	fma.rn.f64 	%fd24, %fd22, %fd23, %fd21;
	st.global.f64 	[%rd3], %fd24;
	add.s64 	%rd19, %rd17, %rd12;
	ld.global.f64 	%fd25, [%rd19];
	add.s64 	%rd20, %rd19, %rd10;
	ld.global.f64 	%fd26, [%rd20];
	fma.rn.f64 	%fd27, %fd25, %fd26, %fd24;
	st.global.f64 	[%rd3], %fd27;
	add.s64 	%rd21, %rd19, %rd12;
	ld.global.f64 	%fd28, [%rd21];
	add.s64 	%rd22, %rd21, %rd10;
	ld.global.f64 	%fd29, [%rd22];
	fma.rn.f64 	%fd30, %fd28, %fd29, %fd27;
	st.global.f64 	[%rd3], %fd30;
	add.s64 	%rd23, %rd21, %rd12;
	ld.global.f64 	%fd31, [%rd23];
	add.s64 	%rd24, %rd23, %rd10;
	ld.global.f64 	%fd32, [%rd24];
	fma.rn.f64 	%fd33, %fd31, %fd32, %fd30;
	st.global.f64 	[%rd3], %fd33;
	add.s64 	%rd25, %rd23, %rd12;
	ld.global.f64 	%fd34, [%rd25];
	add.s64 	%rd26, %rd25, %rd10;
	ld.global.f64 	%fd35, [%rd26];
	fma.rn.f64 	%fd61, %fd34, %fd35, %fd33;
	st.global.f64 	[%rd3], %fd61;
	add.s32 	%r41, %r41, 8;
	add.s32 	%r40, %r40, %r7;
	setp.ne.s32 	%p4, %r41, 0;
	@%p4 bra 	$L__BB2_4;
$L__BB2_5:
	setp.eq.s32 	%p5, %r4, 0;
	@%p5 bra 	$L__BB2_13;
	and.b32  	%r13, %r19, 3;
	setp.lt.u32 	%p6, %r4, 4;
	@%p6 bra 	$L__BB2_8;
	mad.lo.s32 	%r32, %r43, %r20, %r1;
	mul.wide.s32 	%rd27, %r32, 8;
	add.s64 	%rd28, %rd1, %rd27;
	ld.global.f64 	%fd36, [%rd28];
	shl.b32 	%r33, %r2, 3;
	cvt.u64.u32 	%rd29, %r33;
	add.s64 	%rd30, %rd28, %rd29;
	ld.global.f64 	%fd37, [%rd30];
	fma.rn.f64 	%fd38, %fd36, %fd37, %fd61;
	st.global.f64 	[%rd3], %fd38;
	mul.wide.s32 	%rd31, %r20, 8;
	add.s64 	%rd32, %rd28, %rd31;
	ld.global.f64 	%fd39, [%rd32];
	add.s64 	%rd33, %rd32, %rd29;
	ld.global.f64 	%fd40, [%rd33];
	fma.rn.f64 	%fd41, %fd39, %fd40, %fd38;
	st.global.f64 	[%rd3], %fd41;
	add.s64 	%rd34, %rd32, %rd31;
	ld.global.f64 	%fd42, [%rd34];
	add.s64 	%rd35, %rd34, %rd29;
	ld.global.f64 	%fd43, [%rd35];
	fma.rn.f64 	%fd44, %fd42, %fd43, %fd41;
	st.global.f64 	[%rd3], %fd44;
	add.s64 	%rd36, %rd34, %rd31;
	ld.global.f64 	%fd45, [%rd36];
	add.s64 	%rd37, %rd36, %rd29;
	ld.global.f64 	%fd46, [%rd37];
	fma.rn.f64 	%fd61, %fd45, %fd46, %fd44;
	st.global.f64 	[%rd3], %fd61;
	add.s32 	%r43, %r43, 4;
$L__BB2_8:
	setp.eq.s32 	%p7, %r13, 0;
	@%p7 bra 	$L__BB2_13;
	setp.eq.s32 	%p8, %r13, 1;
	@%p8 bra 	$L__BB2_11;
	mad.lo.s32 	%r34, %r43, %r20, %r1;
	mul.wide.s32 	%rd38, %r34, 8;
	add.s64 	%rd39, %rd1, %rd38;
	ld.global.f64 	%fd47, [%rd39];
	shl.b32 	%r35, %r2, 3;
	cvt.u64.u32 	%rd40, %r35;
	add.s64 	%rd41, %rd39, %rd40;
	ld.global.f64 	%fd48, [%rd41];
	fma.rn.f64 	%fd49, %fd47, %fd48, %fd61;
	st.global.f64 	[%rd3], %fd49;
	mul.wide.s32 	%rd42, %r20, 8;
	add.s64 	%rd43, %rd39, %rd42;
	ld.global.f64 	%fd50, [%rd43];
	add.s64 	%rd44, %rd43, %rd40;
	ld.global.f64 	%fd51, [%rd44];
	fma.rn.f64 	%fd61, %fd50, %fd51, %fd49;
	st.global.f64 	[%rd3], %fd61;
	add.s32 	%r43, %r43, 2;
$L__BB2_11:
	and.b32  	%r36, %r19, 1;
	setp.eq.b32 	%p9, %r36, 1;
	not.pred 	%p10, %p9;
	@%p10 bra 	$L__BB2_13;
	mad.lo.s32 	%r37, %r43, %r20, %r1;
	mul.wide.s32 	%rd45, %r37, 8;
	add.s64 	%rd46, %rd1, %rd45;
	ld.global.f64 	%fd52, [%rd46];
	shl.b32 	%r38, %r2, 3;
	cvt.u64.u32 	%rd47, %r38;
	add.s64 	%rd48, %rd46, %rd47;
	ld.global.f64 	%fd53, [%rd48];
	fma.rn.f64 	%fd61, %fd52, %fd53, %fd61;
$L__BB2_13:
	cvt.rn.f64.s32 	%fd54, %r19;
	add.f64 	%fd55, %fd54, 0dBFF0000000000000;
	div.rn.f64 	%fd56, %fd61, %fd55;
	st.global.f64 	[%rd3], %fd56;
	mad.lo.s32 	%r39, %r27, %r20, %r1;
	mul.wide.s32 	%rd49, %r39, 8;
	add.s64 	%rd50, %rd2, %rd49;
	st.global.f64 	[%rd50], %fd56;
$L__BB2_14:
	ret;

}


// ===== COMPILED SASS (sm_100) =====

	.target	sm_100

	.elftype	@"ET_EXEC"


//--------------------- .note.nv.tkinfo           --------------------------
	.section	.note.nv.tkinfo,"",@"SHT_NOTE"
	.sectionflags	@"SHF_NOTE_NV_TKINFO"
	.tkinfo
        /*0018*/ 	.word	0x00000002
        /*0030*/ 	.string	""
        /*0030*/ 	.string	"ptxas"
        /*0030*/ 	.string	"Cuda compilation tools, release 13.0, V13.0.88"
        /*0030*/ 	.string	"Build cuda_13.0.r13.0/compiler.36424714_0"
        /*0030*/ 	.string	"-arch sm_100 -m 64 "



//--------------------- .note.nv.cuinfo           --------------------------
	.section	.note.nv.cuinfo,"",@"SHT_NOTE"
	.sectionflags	@"SHF_NOTE_NV_CUINFO"
        /*0018*/ 	.short	0x0002
        /*001a*/ 	.short	0x0064
        /*001c*/ 	.short	0x0082
	.zero		2


//--------------------- .nv.info                  --------------------------
	.section	.nv.info,"",@"SHT_CUDA_INFO"
	.align	4


	//----- nvinfo : EIATTR_REGCOUNT
	.align		4
        /*0000*/ 	.byte	0x04, 0x2f
        /*0002*/ 	.short	(.L_1 - .L_0)
	.align		4
.L_0:
        /*0004*/ 	.word	index@(_Z11kernel_meaniiPdS_S_)
        /*0008*/ 	.word	0x0000001a


	//----- nvinfo : EIATTR_FRAME_SIZE
	.align		4
.L_1:
        /*000c*/ 	.byte	0x04, 0x11
        /*000e*/ 	.short	(.L_3 - .L_2)
	.align		4
.L_2:
        /*0010*/ 	.word	index@($__internal_1_$__cuda_sm20_div_rn_f64_full)
        /*0014*/ 	.word	0x00000000


	//----- nvinfo : EIATTR_FRAME_SIZE
	.align		4
.L_3:
        /*0018*/ 	.byte	0x04, 0x11
        /*001a*/ 	.short	(.L_5 - .L_4)
	.align		4
.L_4:
        /*001c*/ 	.word	index@(_Z11kernel_meaniiPdS_S_)
        /*0020*/ 	.word	0x00000000


	//----- nvinfo : EIATTR_REGCOUNT
	.align		4
.L_5:
        /*0024*/ 	.byte	0x04, 0x2f
        /*0026*/ 	.short	(.L_7 - .L_6)
	.align		4
.L_6:
        /*0028*/ 	.word	index@(_Z13kernel_reduceiiPdS_S_)
        /*002c*/ 	.word	0x0000000c


	//----- nvinfo : EIATTR_FRAME_SIZE
	.align		4
.L_7:
        /*0030*/ 	.byte	0x04, 0x11
        /*0032*/ 	.short	(.L_9 - .L_8)
	.align		4
.L_8:
        /*0034*/ 	.word	index@(_Z13kernel_reduceiiPdS_S_)
        /*0038*/ 	.word	0x00000000


	//----- nvinfo : EIATTR_REGCOUNT
	.align		4
.L_9:
        /*003c*/ 	.byte	0x04, 0x2f
        /*003e*/ 	.short	(.L_11 - .L_10)
	.align		4
.L_10:
        /*0040*/ 	.word	index@(_Z10kernel_coviiPdS_S_)
        /*0044*/ 	.word	0x00000020


	//----- nvinfo : EIATTR_FRAME_SIZE
	.align		4
.L_11:
        /*0048*/ 	.byte	0x04, 0x11
        /*004a*/ 	.short	(.L_13 - .L_12)
	.align		4
.L_12:
        /*004c*/ 	.word	index@($__internal_0_$__cuda_sm20_div_rn_f64_full)
        /*0050*/ 	.word	0x00000000


	//----- nvinfo : EIATTR_FRAME_SIZE
	.align		4
.L_13:
        /*0054*/ 	.byte	0x04, 0x11
        /*0056*/ 	.short	(.L_15 - .L_14)
	.align		4
.L_14:
        /*0058*/ 	.word	index@(_Z10kernel_coviiPdS_S_)
        /*005c*/ 	.word	0x00000000


	//----- nvinfo : EIATTR_MIN_STACK_SIZE
	.align		4
.L_15:
        /*0060*/ 	.byte	0x04, 0x12
        /*0062*/ 	.short	(.L_17 - .L_16)
	.align		4
.L_16:
        /*0064*/ 	.word	index@(_Z10kernel_coviiPdS_S_)
        /*0068*/ 	.word	0x00000000


	//----- nvinfo : EIATTR_MIN_STACK_SIZE
	.align		4
.L_17:
        /*006c*/ 	.byte	0x04, 0x12
        /*006e*/ 	.short	(.L_19 - .L_18)
	.align		4
.L_18:
        /*0070*/ 	.word	index@(_Z13kernel_reduceiiPdS_S_)
        /*0074*/ 	.word	0x00000000


	//----- nvinfo : EIATTR_MIN_STACK_SIZE
	.align		4
.L_19:
        /*0078*/ 	.byte	0x04, 0x12
        /*007a*/ 	.short	(.L_21 - .L_20)
	.align		4
.L_20:
        /*007c*/ 	.word	index@(_Z11kernel_meaniiPdS_S_)
        /*0080*/ 	.word	0x00000000
.L_21:


//--------------------- .nv.compat                --------------------------
	.section	.nv.compat,"",@"SHT_CUDA_COMPAT_INFO"
	.align	4
        /*0000*/ 	.byte	0x02, 0x09, 0x00, 0x00, 0x02, 0x02, 0x01, 0x00, 0x02, 0x05, 0x05, 0x00, 0x03, 0x07, 0x01, 0x01
        /*0010*/ 	.byte	0x02, 0x03, 0x00, 0x00, 0x02, 0x06, 0x01, 0x00, 0x04, 0x0b, 0x08, 0x00, 0x01, 0x00, 0x00, 0x00
        /*0020*/ 	.byte	0x00, 0x00, 0x00, 0x00


//--------------------- .nv.info._Z10kernel_coviiPdS_S_ --------------------------
	.section	.nv.info._Z10kernel_coviiPdS_S_,"",@"SHT_CUDA_INFO"
	.sectionflags	@""
	.align	4


	//----- nvinfo : EIATTR_CUDA_API_VERSION
	.align		4
        /*0000*/ 	.byte	0x04, 0x37
        /*0002*/ 	.short	(.L_23 - .L_22)
.L_22:
        /*0004*/ 	.word	0x00000082


	//----- nvinfo : EIATTR_KPARAM_INFO
	.align		4
.L_23:
        /*0008*/ 	.byte	0x04, 0x17
        /*000a*/ 	.short	(.L_25 - .L_24)
.L_24:
        /*000c*/ 	.word	0x00000000
        /*0010*/ 	.short	0x0004
        /*0012*/ 	.short	0x0018
        /*0014*/ 	.byte	0x00, 0xf5, 0x21, 0x00


	//----- nvinfo : EIATTR_KPARAM_INFO
	.align		4
.L_25:
        /*0018*/ 	.byte	0x04, 0x17
        /*001a*/ 	.short	(.L_27 - .L_26)
.L_26:
        /*001c*/ 	.word	0x00000000
        /*0020*/ 	.short	0x0003
        /*0022*/ 	.short	0x0010
        /*0024*/ 	.byte	0x00, 0xf5, 0x21, 0x00


	//----- nvinfo : EIATTR_KPARAM_INFO
	.align		4
.L_27:
        /*0028*/ 	.byte	0x04, 0x17
        /*002a*/ 	.short	(.L_29 - .L_28)
.L_28:
        /*002c*/ 	.word	0x00000000
        /*0030*/ 	.short	0x0002
        /*0032*/ 	.short	0x0008
        /*0034*/ 	.byte	0x00, 0xf5, 0x21, 0x00


	//----- nvinfo : EIATTR_KPARAM_INFO
	.align		4
.L_29:
        /*0038*/ 	.byte	0x04, 0x17
        /*003a*/ 	.short	(.L_31 - .L_30)
.L_30:
        /*003c*/ 	.word	0x00000000
        /*0040*/ 	.short	0x0001
        /*0042*/ 	.short	0x0004
        /*0044*/ 	.byte	0x00, 0xf0, 0x11, 0x00


	//----- nvinfo : EIATTR_KPARAM_INFO
	.align		4
.L_31:
        /*0048*/ 	.byte	0x04, 0x17
        /*004a*/ 	.short	(.L_33 - .L_32)
.L_32:
        /*004c*/ 	.word	0x00000000
        /*0050*/ 	.short	0x0000
        /*0052*/ 	.short	0x0000
        /*0054*/ 	.byte	0x00, 0xf0, 0x11, 0x00


	//----- nvinfo : EIATTR_SPARSE_MMA_MASK
	.align		4
.L_33:
        /*0058*/ 	.byte	0x03, 0x50
        /*005a*/ 	.short	0x0000


	//----- nvinfo : EIATTR_MAXREG_COUNT
	.align		4
        /*005c*/ 	.byte	0x03, 0x1b
        /*005e*/ 	.short	0x00ff


	//----- nvinfo : EIATTR_MERCURY_ISA_VERSION
	.align		4
        /*0060*/ 	.byte	0x03, 0x5f
        /*0062*/ 	.short	0x0101


	//----- nvinfo : EIATTR_VRC_CTA_INIT_COUNT
	.align		4
        /*0064*/ 	.byte	0x02, 0x4a
	.zero		1
	.zero		1


	//----- nvinfo : EIATTR_EXIT_INSTR_OFFSETS
	.align		4
        /*0068*/ 	.byte	0x04, 0x1c
        /*006a*/ 	.short	(.L_35 - .L_34)


	//   ....[0]....
.L_34:
        /*006c*/ 	.word	0x000000d0


	//   ....[1]....
        /*0070*/ 	.word	0x00000c00


	//----- nvinfo : EIATTR_CRS_STACK_SIZE
	.align		4
.L_35:
        /*0074*/ 	.byte	0x04, 0x1e
        /*0076*/ 	.short	(.L_37 - .L_36)
.L_36:
        /*0078*/ 	.word	0x00000000


	//----- nvinfo : EIATTR_CBANK_PARAM_SIZE
	.align		4
.L_37:
        /*007c*/ 	.byte	0x03, 0x19
        /*007e*/ 	.short	0x0020


	//----- nvinfo : EIATTR_PARAM_CBANK
	.align		4
        /*0080*/ 	.byte	0x04, 0x0a
        /*0082*/ 	.short	(.L_39 - .L_38)
	.align		4
.L_38:
        /*0084*/ 	.word	index@(.nv.constant0._Z10kernel_coviiPdS_S_)
        /*0088*/ 	.short	0x0380
        /*008a*/ 	.short	0x0020


	//----- nvinfo : EIATTR_SW_WAR
	.align		4
.L_39:
        /*008c*/ 	.byte	0x04, 0x36
        /*008e*/ 	.short	(.L_41 - .L_40)
.L_40:
        /*0090*/ 	.word	0x00000008
.L_41:


//--------------------- .nv.info._Z13kernel_reduceiiPdS_S_ --------------------------
	.section	.nv.info._Z13kernel_reduceiiPdS_S_,"",@"SHT_CUDA_INFO"
	.sectionflags	@""
	.align	4


	//----- nvinfo : EIATTR_CUDA_API_VERSION
	.align		4
        /*0000*/ 	.byte	0x04, 0x37
        /*0002*/ 	.short	(.L_43 - .L_42)
.L_42:
        /*0004*/ 	.word	0x00000082


	//----- nvinfo : EIATTR_KPARAM_INFO
	.align		4
.L_43:
        /*0008*/ 	.byte	0x04, 0x17
        /*000a*/ 	.short	(.L_45 - .L_44)
.L_44:
        /*000c*/ 	.word	0x00000000
        /*0010*/ 	.short	0x0004
        /*0012*/ 	.short	0x0018
        /*0014*/ 	.byte	0x00, 0xf5, 0x21, 0x00


	//----- nvinfo : EIATTR_KPARAM_INFO
	.align		4
.L_45:
        /*0018*/ 	.byte	0x04, 0x17
        /*001a*/ 	.short	(.L_47 - .L_46)
.L_46:
        /*001c*/ 	.word	0x00000000
        /*0020*/ 	.short	0x0003
        /*0022*/ 	.short	0x0010
        /*0024*/ 	.byte	0x00, 0xf5, 0x21, 0x00


	//----- nvinfo : EIATTR_KPARAM_INFO
	.align		4
.L_47:
        /*0028*/ 	.byte	0x04, 0x17
        /*002a*/ 	.short	(.L_49 - .L_48)
.L_48:
        /*002c*/ 	.word	0x00000000
        /*0030*/ 	.short	0x0002
        /*0032*/ 	.short	0x0008
        /*0034*/ 	.byte	0x00, 0xf5, 0x21, 0x00


	//----- nvinfo : EIATTR_KPARAM_INFO
	.align		4
.L_49:
        /*0038*/ 	.byte	0x04, 0x17
        /*003a*/ 	.short	(.L_51 - .L_50)
.L_50:
        /*003c*/ 	.word	0x00000000
        /*0040*/ 	.short	0x0001
        /*0042*/ 	.short	0x0004
        /*0044*/ 	.byte	0x00, 0xf0, 0x11, 0x00


	//----- nvinfo : EIATTR_KPARAM_INFO
	.align		4
.L_51:
        /*0048*/ 	.byte	0x04, 0x17
        /*004a*/ 	.short	(.L_53 - .L_52)
.L_52:
        /*004c*/ 	.word	0x00000000
        /*0050*/ 	.short	0x0000
        /*0052*/ 	.short	0x0000
        /*0054*/ 	.byte	0x00, 0xf0, 0x11, 0x00


	//----- nvinfo : EIATTR_SPARSE_MMA_MASK
	.align		4
.L_53:
        /*0058*/ 	.byte	0x03, 0x50
        /*005a*/ 	.short	0x0000


	//----- nvinfo : EIATTR_MAXREG_COUNT
	.align		4
        /*005c*/ 	.byte	0x03, 0x1b
        /*005e*/ 	.short	0x00ff


	//----- nvinfo : EIATTR_MERCURY_ISA_VERSION
	.align		4
        /*0060*/ 	.byte	0x03, 0x5f
        /*0062*/ 	.short	0x0101


	//----- nvinfo : EIATTR_VRC_CTA_INIT_COUNT
	.align		4
        /*0064*/ 	.byte	0x02, 0x4a
	.zero		1
	.zero		1


	//----- nvinfo : EIATTR_EXIT_INSTR_OFFSETS
	.align		4
        /*0068*/ 	.byte	0x04, 0x1c
        /*006a*/ 	.short	(.L_55 - .L_54)


	//   ....[0]....
.L_54:
        /*006c*/ 	.word	0x000000c0


	//   ....[1]....
        /*0070*/ 	.word	0x00000170


	//----- nvinfo : EIATTR_CBANK_PARAM_SIZE
	.align		4
.L_55:
        /*0074*/ 	.byte	0x03, 0x19
        /*0076*/ 	.short	0x0020


	//----- nvinfo : EIATTR_PARAM_CBANK
	.align		4
        /*0078*/ 	.byte	0x04, 0x0a
        /*007a*/ 	.short	(.L_57 - .L_56)
	.align		4
.L_56:
        /*007c*/ 	.word	index@(.nv.constant0._Z13kernel_reduceiiPdS_S_)
        /*0080*/ 	.short	0x0380
        /*0082*/ 	.short	0x0020


	//----- nvinfo : EIATTR_SW_WAR
	.align		4
.L_57:
        /*0084*/ 	.byte	0x04, 0x36
        /*0086*/ 	.short	(.L_59 - .L_58)
.L_58:
        /*0088*/ 	.word	0x00000008
.L_59:


//--------------------- .nv.info._Z11kernel_meaniiPdS_S_ --------------------------
	.section	.nv.info._Z11kernel_meaniiPdS_S_,"",@"SHT_CUDA_INFO"
	.sectionflags	@""
	.align	4


	//----- nvinfo : EIATTR_CUDA_API_VERSION
	.align		4
        /*0000*/ 	.byte	0x04, 0x37
        /*0002*/ 	.short	(.L_61 - .L_60)
.L_60:
        /*0004*/ 	.word	0x00000082


	//----- nvinfo : EIATTR_KPARAM_INFO
	.align		4
.L_61:
        /*0008*/ 	.byte	0x04, 0x17
        /*000a*/ 	.short	(.L_63 - .L_62)
.L_62:
        /*000c*/ 	.word	0x00000000
        /*0010*/ 	.short	0x0004
        /*0012*/ 	.short	0x0018
        /*0014*/ 	.byte	0x00, 0xf5, 0x21, 0x00


	//----- nvinfo : EIATTR_KPARAM_INFO
	.align		4
.L_63:
        /*0018*/ 	.byte	0x04, 0x17
        /*001a*/ 	.short	(.L_65 - .L_64)
.L_64:
        /*001c*/ 	.word	0x00000000
        /*0020*/ 	.short	0x0003
        /*0022*/ 	.short	0x0010
        /*0024*/ 	.byte	0x00, 0xf5, 0x21, 0x00


	//----- nvinfo : EIATTR_KPARAM_INFO
	.align		4
.L_65:
        /*0028*/ 	.byte	0x04, 0x17
        /*002a*/ 	.short	(.L_67 - .L_66)
.L_66:
        /*002c*/ 	.word	0x00000000
        /*0030*/ 	.short	0x0002
        /*0032*/ 	.short	0x0008
        /*0034*/ 	.byte	0x00, 0xf5, 0x21, 0x00


	//----- nvinfo : EIATTR_KPARAM_INFO
	.align		4
.L_67:
        /*0038*/ 	.byte	0x04, 0x17
        /*003a*/ 	.short	(.L_69 - .L_68)
.L_68:
        /*003c*/ 	.word	0x00000000
        /*0040*/ 	.short	0x0001
        /*0042*/ 	.short	0x0004
        /*0044*/ 	.byte	0x00, 0xf0, 0x11, 0x00


	//----- nvinfo : EIATTR_KPARAM_INFO
	.align		4
.L_69:
        /*0048*/ 	.byte	0x04, 0x17
        /*004a*/ 	.short	(.L_71 - .L_70)
.L_70:
        /*004c*/ 	.word	0x00000000
        /*0050*/ 	.short	0x0000
        /*0052*/ 	.short	0x0000
        /*0054*/ 	.byte	0x00, 0xf0, 0x11, 0x00


	//----- nvinfo : EIATTR_SPARSE_MMA_MASK
	.align		4
.L_71:
        /*0058*/ 	.byte	0x03, 0x50
        /*005a*/ 	.short	0x0000


	//----- nvinfo : EIATTR_MAXREG_COUNT
	.align		4
        /*005c*/ 	.byte	0x03, 0x1b
        /*005e*/ 	.short	0x00ff


	//----- nvinfo : EIATTR_MERCURY_ISA_VERSION
	.align		4
        /*0060*/ 	.byte	0x03, 0x5f
        /*0062*/ 	.short	0x0101


	//----- nvinfo : EIATTR_VRC_CTA_INIT_COUNT
	.align		4
        /*0064*/ 	.byte	0x02, 0x4a
	.zero		1
	.zero		1


	//----- nvinfo : EIATTR_EXIT_INSTR_OFFSETS
	.align		4
        /*0068*/ 	.byte	0x04, 0x1c
        /*006a*/ 	.short	(.L_73 - .L_72)


	//   ....[0]....
.L_72:
        /*006c*/ 	.word	0x00000070


	//   ....[1]....
        /*0070*/ 	.word	0x00000c30


	//----- nvinfo : EIATTR_CRS_STACK_SIZE
	.align		4
.L_73:
        /*0074*/ 	.byte	0x04, 0x1e
        /*0076*/ 	.short	(.L_75 - .L_74)
.L_74:
        /*0078*/ 	.word	0x00000000


	//----- nvinfo : EIATTR_CBANK_PARAM_SIZE
	.align		4
.L_75:
        /*007c*/ 	.byte	0x03, 0x19
        /*007e*/ 	.short	0x0020


	//----- nvinfo : EIATTR_PARAM_CBANK
	.align		4
        /*0080*/ 	.byte	0x04, 0x0a
        /*0082*/ 	.short	(.L_77 - .L_76)
	.align		4
.L_76:
        /*0084*/ 	.word	index@(.nv.constant0._Z11kernel_meaniiPdS_S_)
        /*0088*/ 	.short	0x0380
        /*008a*/ 	.short	0x0020


	//----- nvinfo : EIATTR_SW_WAR
	.align		4
.L_77:
        /*008c*/ 	.byte	0x04, 0x36
        /*008e*/ 	.short	(.L_79 - .L_78)
.L_78:
        /*0090*/ 	.word	0x00000008
.L_79:


//--------------------- .nv.callgraph             --------------------------
	.section	.nv.callgraph,"",@"SHT_CUDA_CALLGRAPH"
	.align	4
	.sectionentsize	8
	.align		4
        /*0000*/ 	.word	0x00000000
	.align		4
        /*0004*/ 	.word	0xffffffff
	.align		4
        /*0008*/ 	.word	0x00000000
	.align		4
        /*000c*/ 	.word	0xfffffffe
	.align		4
        /*0010*/ 	.word	0x00000000
	.align		4
        /*0014*/ 	.word	0xfffffffd
	.align		4
        /*0018*/ 	.word	0x00000000
	.align		4
        /*001c*/ 	.word	0xfffffffc


//--------------------- .text._Z10kernel_coviiPdS_S_ --------------------------
	.section	.text._Z10kernel_coviiPdS_S_,"ax",@progbits
	.align	128
        .global         _Z10kernel_coviiPdS_S_
        .type           _Z10kernel_coviiPdS_S_,@function
        .size           _Z10kernel_coviiPdS_S_,(.L_x_27 - _Z10kernel_coviiPdS_S_)
        .other          _Z10kernel_coviiPdS_S_,@"STO_CUDA_ENTRY STV_DEFAULT"
_Z10kernel_coviiPdS_S_:
.text._Z10kernel_coviiPdS_S_:
[----:B------:R-:W-:Y:S01]  /*0000*/  LDC R1, c[0x0][0x37c] ;  /* 0x0000df00ff017b82 */ /* 0x000fe20000000800 */
[----:B------:R-:W0:Y:S01]  /*0010*/  S2R R3, SR_CTAID.X ;  /* 0x0000000000037919 */ /* 0x000e220000002500 */
[----:B------:R-:W0:Y:S06]  /*0020*/  LDCU UR4, c[0x0][0x360] ;  /* 0x00006c00ff0477ac */ /* 0x000e2c0008000800 */
[----:B------:R-:W1:Y:S01]  /*0030*/  LDC R0, c[0x0][0x380] ;  /* 0x0000e000ff007b82 */ /* 0x000e620000000800 */
[----:B------:R-:W0:Y:S01]  /*0040*/  S2R R2, SR_TID.X ;  /* 0x0000000000027919 */ /* 0x000e220000002100 */
[----:B------:R-:W2:Y:S01]  /*0050*/  LDCU UR5, c[0x0][0x364] ;  /* 0x00006c80ff0577ac */ /* 0x000ea20008000800 */
[----:B------:R-:W2:Y:S01]  /*0060*/  S2R R4, SR_CTAID.Y ;  /* 0x0000000000047919 */ /* 0x000ea20000002600 */
[----:B------:R-:W2:Y:S01]  /*0070*/  S2R R5, SR_TID.Y ;  /* 0x0000000000057919 */ /* 0x000ea20000002200 */
[----:B0-----:R-:W-:-:S02]  /*0080*/  IMAD R3, R3, UR4, R2 ;  /* 0x0000000403037c24 */ /* 0x001fc4000f8e0202 */
[----:B--2---:R-:W-:-:S04]  /*0090*/  IMAD R2, R4, UR5, R5 ;  /* 0x0000000504027c24 */ /* 0x004fc8000f8e0205 */
[----:B------:R-:W-:-:S05]  /*00a0*/  IMAD.IADD R4, R3, 0x1, R2 ;  /* 0x0000000103047824 */ /* 0x000fca00078e0202 */
[----:B------:R-:W-:-:S04]  /*00b0*/  VIMNMX R5, PT, PT, R3, R4, !PT ;  /* 0x0000000403057248 */ /* 0x000fc80007fe0100 */
[----:B-1----:R-:W-:-:S13]  /*00c0*/  ISETP.GE.AND P0, PT, R5, R0, PT ;  /* 0x000000000500720c */ /* 0x002fda0003f06270 */
[----:B------:R-:W-:Y:S05]  /*00d0*/  @P0 EXIT ;  /* 0x000000000000094d */ /* 0x000fea0003800000 */
[----:B------:R-:W0:Y:S01]  /*00e0*/  LDC.64 R10, c[0x0][0x390] ;  /* 0x0000e400ff0a7b82 */ /* 0x000e220000000a00 */
[----:B------:R-:W1:Y:S01]  /*00f0*/  LDCU.64 UR4, c[0x0][0x358] ;  /* 0x00006b00ff0477ac */ /* 0x000e620008000a00 */
[----:B------:R-:W-:Y:S01]  /*0100*/  IMAD R7, R3, R0, R4 ;  /* 0x0000000003077224 */ /* 0x000fe200078e0204 */
[----:B------:R-:W-:-:S05]  /*0110*/  CS2R R16, SRZ ;  /* 0x0000000000107805 */ /* 0x000fca000001ff00 */
[----:B------:R-:W2:Y:S01]  /*0120*/  LDC R5, c[0x0][0x384] ;  /* 0x0000e100ff057b82 */ /* 0x000ea20000000800 */
[----:B0-----:R-:W-:-:S05]  /*0130*/  IMAD.WIDE R10, R7, 0x8, R10 ;  /* 0x00000008070a7825 */ /* 0x001fca00078e020a */
[----:B-1----:R0:W-:Y:S01]  /*0140*/  STG.E.64 desc[UR4][R10.64], RZ ;  /* 0x000000ff0a007986 */ /* 0x0021e2000c101b04 */
[----:B--2---:R-:W-:-:S13]  /*0150*/  ISETP.GE.AND P0, PT, R5, 0x1, PT ;  /* 0x000000010500780c */ /* 0x004fda0003f06270 */
[----:B0-----:R-:W-:Y:S05]  /*0160*/  @!P0 BRA `(.L_x_0) ;  /* 0x00000008002c8947 */ /* 0x001fea0003800000 */
[C---:B------:R-:W-:Y:S01]  /*0170*/  ISETP.GE.U32.AND P1, PT, R5.reuse, 0x8, PT ;  /* 0x000000080500780c */ /* 0x040fe20003f26070 */
[----:B------:R-:W-:Y:S01]  /*0180*/  IMAD.MOV.U32 R8, RZ, RZ, RZ ;  /* 0x000000ffff087224 */ /* 0x000fe200078e00ff */
[----:B------:R-:W-:Y:S02]  /*0190*/  LOP3.LUT R7, R5, 0x7, RZ, 0xc0, !PT ;  /* 0x0000000705077812 */ /* 0x000fe400078ec0ff */
[----:B------:R-:W-:Y:S02]  /*01a0*/  CS2R R16, SRZ ;  /* 0x0000000000107805 */ /* 0x000fe4000001ff00 */
[----:B------:R-:W-:-:S07]  /*01b0*/  ISETP.NE.AND P0, PT, R7, RZ, PT ;  /* 0x000000ff0700720c */ /* 0x000fce0003f05270 */
[----:B------:R-:W-:Y:S06]  /*01c0*/  @!P1 BRA `(.L_x_1) ;  /* 0x0000000400089947 */ /* 0x000fec0003800000 */
[----:B------:R-:W-:Y:S01]  /*01d0*/  LOP3.LUT R8, R5, 0x7ffffff8, RZ, 0xc0, !PT ;  /* 0x7ffffff805087812 */ /* 0x000fe200078ec0ff */
[----:B------:R-:W-:Y:S01]  /*01e0*/  IMAD.MOV.U32 R9, RZ, RZ, R3 ;  /* 0x000000ffff097224 */ /* 0x000fe200078e0003 */
[----:B------:R-:W-:Y:S01]  /*01f0*/  CS2R R16, SRZ ;  /* 0x0000000000107805 */ /* 0x000fe2000001ff00 */
[----:B------:R-:W-:Y:S02]  /*0200*/  IMAD.SHL.U32 R25, R2, 0x8, RZ ;  /* 0x0000000802197824 */ /* 0x000fe400078e00ff */
[----:B------:R-:W-:-:S07]  /*0210*/  IMAD.MOV R6, RZ, RZ, -R8 ;  /* 0x000000ffff067224 */ /* 0x000fce00078e0a08 */
.L_x_2:
[----:B0-----:R-:W0:Y:S02]  /*0220*/  LDC.64 R22, c[0x0][0x388] ;  /* 0x0000e200ff167b82 */ /* 0x001e240000000a00 */
[----:B0-----:R-:W-:-:S03]  /*0230*/  IMAD.WIDE R22, R9, 0x8, R22 ;  /* 0x0000000809167825 */ /* 0x001fc600078e0216 */
[----:B------:R-:W-:Y:S02]  /*0240*/  IADD3 R14, P1, PT, R22, R25, RZ ;  /* 0x00000019160e7210 */ /* 0x000fe40007f3e0ff */
[----:B------:R-:W2:Y:S03]  /*0250*/  LDG.E.64 R12, desc[UR4][R22.64] ;  /* 0x00000004160c7981 */ /* 0x000ea6000c1e1b00 */
[----:B------:R-:W-:-:S06]  /*0260*/  IMAD.X R15, RZ, RZ, R23, P1 ;  /* 0x000000ffff0f7224 */ /* 0x000fcc00008e0617 */
[----:B------:R-:W2:Y:S01]  /*0270*/  LDG.E.64 R14, desc[UR4][R14.64] ;  /* 0x000000040e0e7981 */ /* 0x000ea2000c1e1b00 */
[----:B------:R-:W-:-:S03]  /*0280*/  IMAD.WIDE R18, R0, 0x8, R22 ;  /* 0x0000000800127825 */ /* 0x000fc600078e0216 */
[----:B------:R-:W-:-:S05]  /*0290*/  IADD3 R20, P1, PT, R25, R18, RZ ;  /* 0x0000001219147210 */ /* 0x000fca0007f3e0ff */
[----:B------:R-:W-:Y:S01]  /*02a0*/  IMAD.X R21, RZ, RZ, R19, P1 ;  /* 0x000000ffff157224 */ /* 0x000fe200008e0613 */
[----:B--2---:R-:W-:-:S07]  /*02b0*/  DFMA R14, R12, R14, R16 ;  /* 0x0000000e0c0e722b */ /* 0x004fce0000000010 */
[----:B------:R0:W-:Y:S04]  /*02c0*/  STG.E.64 desc[UR4][R10.64], R14 ;  /* 0x0000000e0a007986 */ /* 0x0001e8000c101b04 */
[----:B------:R-:W2:Y:S04]  /*02d0*/  LDG.E.64 R20, desc[UR4][R20.64] ;  /* 0x0000000414147981 */ /* 0x000ea8000c1e1b00 */
        /* <DEDUP_REMOVED lines=9> */
[----:B0-----:R-:W-:-:S05]  /*0370*/  IADD3 R14, P1, PT, R25, R22, RZ ;  /* 0x00000016190e7210 */ /* 0x001fca0007f3e0ff */
[----:B------:R-:W-:Y:S01]  /*0380*/  IMAD.X R15, RZ, RZ, R23, P1 ;  /* 0x000000ffff0f7224 */ /* 0x000fe200008e0617 */
[----:B--2---:R-:W-:-:S07]  /*0390*/  DFMA R16, R12, R16, R20 ;  /* 0x000000100c10722b */ /* 0x004fce0000000014 */
[----:B------:R0:W-:Y:S04]  /*03a0*/  STG.E.64 desc[UR4][R10.64], R16 ;  /* 0x000000100a007986 */ /* 0x0001e8000c101b04 */
[----:B------:R-:W2:Y:S04]  /*03b0*/  LDG.E.64 R14, desc[UR4][R14.64] ;  /* 0x000000040e0e7981 */ /* 0x000ea8000c1e1b00 */
[----:B------:R-:W2:Y:S01]  /*03c0*/  LDG.E.64 R12, desc[UR4][R22.64] ;  /* 0x00000004160c7981 */ /* 0x000ea2000c1e1b00 */
[----:B------:R-:W-:-:S03]  /*03d0*/  IMAD.WIDE R18, R0, 0x8, R22 ;  /* 0x0000000800127825 */ /* 0x000fc600078e0216 */
[----:B-1----:R-:W-:-:S05]  /*03e0*/  IADD3 R20, P1, PT, R25, R18, RZ ;  /* 0x0000001219147210 */ /* 0x002fca0007f3e0ff */
        /* <DEDUP_REMOVED lines=10> */
[----:B------:R-:W3:Y:S04]  /*0490*/  LDG.E.64 R12, desc[UR4][R28.64] ;  /* 0x000000041c0c7981 */ /* 0x000ee8000c1e1b00 */
[----:B0-----:R-:W3:Y:S01]  /*04a0*/  LDG.E.64 R16, desc[UR4][R26.64] ;  /* 0x000000041a107981 */ /* 0x001ee2000c1e1b00 */
[----:B------:R-:W-:-:S03]  /*04b0*/  IMAD.WIDE R22, R0, 0x8, R26 ;  /* 0x0000000800167825 */ /* 0x000fc600078e021a */
[----:B-1----:R-:W-:-:S04]  /*04c0*/  IADD3 R14, P1, PT, R25, R22, RZ ;  /* 0x00000016190e7210 */ /* 0x002fc80007f3e0ff */
[----:B------:R-:W-:Y:S01]  /*04d0*/  IADD3.X R15, PT, PT, RZ, R23, RZ, P1, !PT ;  /* 0x00000017ff0f7210 */ /* 0x000fe20000ffe4ff */
[----:B---3--:R-:W-:-:S07]  /*04e0*/  DFMA R12, R16, R12, R20 ;  /* 0x0000000c100c722b */ /* 0x008fce0000000014 */
[----:B------:R0:W-:Y:S04]  /*04f0*/  STG.E.64 desc[UR4][R10.64], R12 ;  /* 0x0000000c0a007986 */ /* 0x0001e8000c101b04 */
[----:B------:R-:W3:Y:S04]  /*0500*/  LDG.E.64 R14, desc[UR4][R14.64] ;  /* 0x000000040e0e7981 */ /* 0x000ee8000c1e1b00 */
[----:B------:R-:W3:Y:S01]  /*0510*/  LDG.E.64 R16, desc[UR4][R22.64] ;  /* 0x0000000416107981 */ /* 0x000ee2000c1e1b00 */
[----:B------:R-:W-:-:S03]  /*0520*/  IMAD.WIDE R18, R0, 0x8, R22 ;  /* 0x0000000800127825 */ /* 0x000fc600078e0216 */
[----:B--2---:R-:W-:-:S05]  /*0530*/  IADD3 R20, P1, PT, R25, R18, RZ ;  /* 0x0000001219147210 */ /* 0x004fca0007f3e0ff */
[----:B------:R-:W-:Y:S01]  /*0540*/  IMAD.X R21, RZ, RZ, R19, P1 ;  /* 0x000000ffff157224 */ /* 0x000fe200008e0613 */
[----:B---3--:R-:W-:-:S07]  /*0550*/  DFMA R28, R16, R14, R12 ;  /* 0x0000000e101c722b */ /* 0x008fce000000000c */
[----:B------:R0:W-:Y:S04]  /*0560*/  STG.E.64 desc[UR4][R10.64], R28 ;  /* 0x0000001c0a007986 */ /* 0x0001e8000c101b04 */
[----:B------:R-:W2:Y:S04]  /*0570*/  LDG.E.64 R16, desc[UR4][R18.64] ;  /* 0x0000000412107981 */ /* 0x000ea8000c1e1b00 */
[----:B------:R-:W2:Y:S01]  /*0580*/  LDG.E.64 R20, desc[UR4][R20.64] ;  /* 0x0000000414147981 */ /* 0x000ea2000c1e1b00 */
[----:B------:R-:W-:-:S05]  /*0590*/  VIADD R6, R6, 0x8 ;  /* 0x0000000806067836 */ /* 0x000fca0000000000 */
[----:B------:R-:W-:Y:S01]  /*05a0*/  ISETP.NE.AND P1, PT, R6, RZ, PT ;  /* 0x000000ff0600720c */ /* 0x000fe20003f25270 */
[----:B------:R-:W-:Y:S01]  /*05b0*/  IMAD R9, R0, 0x8, R9 ;  /* 0x0000000800097824 */ /* 0x000fe200078e0209 */
[----:B--2---:R-:W-:-:S07]  /*05c0*/  DFMA R16, R16, R20, R28 ;  /* 0x000000141010722b */ /* 0x004fce000000001c */
[----:B------:R0:W-:Y:S04]  /*05d0*/  STG.E.64 desc[UR4][R10.64], R16 ;  /* 0x000000100a007986 */ /* 0x0001e8000c101b04 */
[----:B------:R-:W-:Y:S05]  /*05e0*/  @P1 BRA `(.L_x_2) ;  /* 0xfffffffc000c1947 */ /* 0x000fea000383ffff */
.L_x_1:
[----:B------:R-:W-:Y:S05]  /*05f0*/  @!P0 BRA `(.L_x_0) ;  /* 0x0000000400088947 */ /* 0x000fea0003800000 */
[----:B------:R-:W-:Y:S02]  /*0600*/  ISETP.GE.U32.AND P1, PT, R7, 0x4, PT ;  /* 0x000000040700780c */ /* 0x000fe40003f26070 */
[----:B------:R-:W-:-:S04]  /*0610*/  LOP3.LUT R22, R5, 0x3, RZ, 0xc0, !PT ;  /* 0x0000000305167812 */ /* 0x000fc800078ec0ff */
[----:B------:R-:W-:-:S07]  /*0620*/  ISETP.NE.AND P0, PT, R22, RZ, PT ;  /* 0x000000ff1600720c */ /* 0x000fce0003f05270 */
[----:B------:R-:W-:Y:S06]  /*0630*/  @!P1 BRA `(.L_x_3) ;  /* 0x0000000000809947 */ /* 0x000fec0003800000 */
[----:B------:R-:W1:Y:S01]  /*0640*/  LDC.64 R24, c[0x0][0x388] ;  /* 0x0000e200ff187b82 */ /* 0x000e620000000a00 */
[----:B------:R-:W-:Y:S02]  /*0650*/  IMAD R7, R8, R0, R3 ;  /* 0x0000000008077224 */ /* 0x000fe400078e0203 */
[----:B------:R-:W-:Y:S02]  /*0660*/  IMAD.SHL.U32 R9, R2, 0x8, RZ ;  /* 0x0000000802097824 */ /* 0x000fe400078e00ff */
[----:B-1----:R-:W-:-:S03]  /*0670*/  IMAD.WIDE R24, R7, 0x8, R24 ;  /* 0x0000000807187825 */ /* 0x002fc600078e0218 */
[----:B------:R-:W-:Y:S02]  /*0680*/  IADD3 R26, P1, PT, R9, R24, RZ ;  /* 0x00000018091a7210 */ /* 0x000fe40007f3e0ff */
[----:B------:R-:W2:Y:S03]  /*0690*/  LDG.E.64 R14, desc[UR4][R24.64] ;  /* 0x00000004180e7981 */ /* 0x000ea6000c1e1b00 */
[----:B------:R-:W-:-:S05]  /*06a0*/  IMAD.X R27, RZ, RZ, R25, P1 ;  /* 0x000000ffff1b7224 */ /* 0x000fca00008e0619 */
        /* <DEDUP_REMOVED lines=20> */
[----:B0-----:R-:W2:Y:S04]  /*07f0*/  LDG.E.64 R16, desc[UR4][R26.64] ;  /* 0x000000041a107981 */ /* 0x001ea8000c1e1b00 */
[----:B------:R-:W2:Y:S01]  /*0800*/  LDG.E.64 R28, desc[UR4][R28.64] ;  /* 0x000000041c1c7981 */ /* 0x000ea2000c1e1b00 */
[----:B------:R-:W-:Y:S01]  /*0810*/  VIADD R8, R8, 0x4 ;  /* 0x0000000408087836 */ /* 0x000fe20000000000 */
[----:B--2---:R-:W-:-:S07]  /*0820*/  DFMA R16, R16, R28, R24 ;  /* 0x0000001c1010722b */ /* 0x004fce0000000018 */
[----:B------:R1:W-:Y:S04]  /*0830*/  STG.E.64 desc[UR4][R10.64], R16 ;  /* 0x000000100a007986 */ /* 0x0003e8000c101b04 */
.L_x_3:
[----:B------:R-:W-:Y:S05]  /*0840*/  @!P0 BRA `(.L_x_0) ;  /* 0x0000000000748947 */ /* 0x000fea0003800000 */
[----:B------:R-:W-:-:S13]  /*0850*/  ISETP.NE.AND P0, PT, R22, 0x1, PT ;  /* 0x000000011600780c */ /* 0x000fda0003f05270 */
[----:B------:R-:W2:Y:S01]  /*0860*/  @P0 LDC.64 R6, c[0x0][0x388] ;  /* 0x0000e200ff060b82 */ /* 0x000ea20000000a00 */
[----:B------:R-:W-:Y:S01]  /*0870*/  @P0 IMAD R19, R8, R0, R3 ;  /* 0x0000000008130224 */ /* 0x000fe200078e0203 */
[----:B-1----:R-:W-:-:S03]  /*0880*/  @P0 SHF.L.U32 R15, R2, 0x3, RZ ;  /* 0x00000003020f0819 */ /* 0x002fc600000006ff */
[----:B--2---:R-:W-:-:S03]  /*0890*/  @P0 IMAD.WIDE R18, R19, 0x8, R6 ;  /* 0x0000000813120825 */ /* 0x004fc600078e0206 */
[----:B------:R-:W-:Y:S02]  /*08a0*/  @P0 IADD3 R20, P1, PT, R15, R18, RZ ;  /* 0x000000120f140210 */ /* 0x000fe40007f3e0ff */
[----:B------:R1:W2:Y:S03]  /*08b0*/  @P0 LDG.E.64 R6, desc[UR4][R18.64] ;  /* 0x0000000412060981 */ /* 0x0002a6000c1e1b00 */
[----:B------:R-:W-:-:S05]  /*08c0*/  @P0 IMAD.X R21, RZ, RZ, R19, P1 ;  /* 0x000000ffff150224 */ /* 0x000fca00008e0613 */
[----:B0-----:R-:W2:Y:S01]  /*08d0*/  @P0 LDG.E.64 R12, desc[UR4][R20.64] ;  /* 0x00000004140c0981 */ /* 0x001ea2000c1e1b00 */
[----:B------:R-:W-:-:S03]  /*08e0*/  @P0 IMAD.WIDE R22, R0, 0x8, R18 ;  /* 0x0000000800160825 */ /* 0x000fc600078e0212 */
[----:B------:R-:W-:-:S05]  /*08f0*/  @P0 IADD3 R14, P1, PT, R15, R22, RZ ;  /* 0x000000160f0e0210 */ /* 0x000fca0007f3e0ff */
[----:B------:R-:W-:Y:S01]  /*0900*/  @P0 IMAD.X R15, RZ, RZ, R23, P1 ;  /* 0x000000ffff0f0224 */ /* 0x000fe200008e0617 */
[----:B------:R-:W-:-:S04]  /*0910*/  LOP3.LUT R9, R5, 0x1, RZ, 0xc0, !PT ;  /* 0x0000000105097812 */ /* 0x000fc800078ec0ff */
[----:B------:R-:W-:-:S13]  /*0920*/  ISETP.NE.U32.AND P1, PT, R9, 0x1, PT ;  /* 0x000000010900780c */ /* 0x000fda0003f25070 */
[----:B-1----:R-:W0:Y:S01]  /*0930*/  @!P1 LDC.64 R18, c[0x0][0x388] ;  /* 0x0000e200ff129b82 */ /* 0x002e220000000a00 */
[----:B--2---:R-:W-:-:S07]  /*0940*/  @P0 DFMA R6, R6, R12, R16 ;  /* 0x0000000c0606022b */ /* 0x004fce0000000010 */
[----:B------:R1:W-:Y:S04]  /*0950*/  @P0 STG.E.64 desc[UR4][R10.64], R6 ;  /* 0x000000060a000986 */ /* 0x0003e8000c101b04 */
[----:B------:R-:W2:Y:S04]  /*0960*/  @P0 LDG.E.64 R12, desc[UR4][R22.64] ;  /* 0x00000004160c0981 */ /* 0x000ea8000c1e1b00 */
[----:B------:R-:W2:Y:S01]  /*0970*/  @P0 LDG.E.64 R14, desc[UR4][R14.64] ;  /* 0x000000040e0e0981 */ /* 0x000ea2000c1e1b00 */
[----:B------:R-:W-:-:S04]  /*0980*/  @P0 VIADD R8, R8, 0x2 ;  /* 0x0000000208080836 */ /* 0x000fc80000000000 */
[----:B------:R-:W-:-:S04]  /*0990*/  @!P1 IMAD R9, R8, R0, R3 ;  /* 0x0000000008099224 */ /* 0x000fc800078e0203 */
[----:B0-----:R-:W-:-:S03]  /*09a0*/  @!P1 IMAD.WIDE R8, R9, 0x8, R18 ;  /* 0x0000000809089825 */ /* 0x001fc600078e0212 */
[----:B------:R-:W-:-:S05]  /*09b0*/  @!P1 LEA R18, P2, R2, R8, 0x3 ;  /* 0x0000000802129211 */ /* 0x000fca00078418ff */
[----:B------:R-:W-:Y:S01]  /*09c0*/  @!P1 IMAD.X R19, RZ, RZ, R9, P2 ;  /* 0x000000ffff139224 */ /* 0x000fe200010e0609 */
[----:B--2---:R-:W-:-:S07]  /*09d0*/  @P0 DFMA R16, R12, R14, R6 ;  /* 0x0000000e0c10022b */ /* 0x004fce0000000006 */
[----:B------:R0:W-:Y:S04]  /*09e0*/  @P0 STG.E.64 desc[UR4][R10.64], R16 ;  /* 0x000000100a000986 */ /* 0x0001e8000c101b04 */
[----:B------:R-:W0:Y:S04]  /*09f0*/  @!P1 LDG.E.64 R8, desc[UR4][R8.64] ;  /* 0x0000000408089981 */ /* 0x000e28000c1e1b00 */
[----:B-1----:R-:W0:Y:S02]  /*0a00*/  @!P1 LDG.E.64 R6, desc[UR4][R18.64] ;  /* 0x0000000412069981 */ /* 0x002e24000c1e1b00 */
[----:B0-----:R-:W-:-:S11]  /*0a10*/  @!P1 DFMA R16, R8, R6, R16 ;  /* 0x000000060810922b */ /* 0x001fd60000000010 */
.L_x_0:
[----:B0-----:R-:W0:Y:S01]  /*0a20*/  I2F.F64 R12, R5 ;  /* 0x00000005000c7312 */ /* 0x001e220000201c00 */
[----:B------:R-:W-:Y:S01]  /*0a30*/  IMAD.MOV.U32 R6, RZ, RZ, 0x1 ;  /* 0x00000001ff067424 */ /* 0x000fe200078e00ff */
[----:B------:R-:W-:Y:S01]  /*0a40*/  FSETP.GEU.AND P1, PT, |R17|, 6.5827683646048100446e-37, PT ;  /* 0x036000001100780b */ /* 0x000fe20003f2e200 */
[----:B------:R-:W-:Y:S01]  /*0a50*/  BSSY.RECONVERGENT B0, `(.L_x_4) ;  /* 0x0000014000007945 */ /* 0x000fe20003800200 */
[----:B0-----:R-:W-:-:S06]  /*0a60*/  DADD R12, R12, -1 ;  /* 0xbff000000c0c7429 */ /* 0x001fcc0000000000 */
[----:B------:R-:W0:Y:S02]  /*0a70*/  MUFU.RCP64H R7, R13 ;  /* 0x0000000d00077308 */ /* 0x000e240000001800 */
[----:B0-----:R-:W-:-:S08]  /*0a80*/  DFMA R8, -R12, R6, 1 ;  /* 0x3ff000000c08742b */ /* 0x001fd00000000106 */
[----:B------:R-:W-:-:S08]  /*0a90*/  DFMA R8, R8, R8, R8 ;  /* 0x000000080808722b */ /* 0x000fd00000000008 */
[----:B------:R-:W-:-:S08]  /*0aa0*/  DFMA R8, R6, R8, R6 ;  /* 0x000000080608722b */ /* 0x000fd00000000006 */
[----:B------:R-:W-:-:S08]  /*0ab0*/  DFMA R6, -R12, R8, 1 ;  /* 0x3ff000000c06742b */ /* 0x000fd00000000108 */
[----:B------:R-:W-:-:S08]  /*0ac0*/  DFMA R6, R8, R6, R8 ;  /* 0x000000060806722b */ /* 0x000fd00000000008 */
[----:B------:R-:W-:-:S08]  /*0ad0*/  DMUL R8, R6, R16 ;  /* 0x0000001006087228 */ /* 0x000fd00000000000 */
[----:B-1----:R-:W-:-:S08]  /*0ae0*/  DFMA R14, -R12, R8, R16 ;  /* 0x000000080c0e722b */ /* 0x002fd00000000110 */
[----:B------:R-:W-:-:S10]  /*0af0*/  DFMA R6, R6, R14, R8 ;  /* 0x0000000e0606722b */ /* 0x000fd40000000008 */
[----:B------:R-:W-:-:S05]  /*0b00*/  FFMA R0, RZ, R13, R7 ;  /* 0x0000000dff007223 */ /* 0x000fca0000000007 */
[----:B------:R-:W-:-:S13]  /*0b10*/  FSETP.GT.AND P0, PT, |R0|, 1.469367938527859385e-39, PT ;  /* 0x001000000000780b */ /* 0x000fda0003f04200 */
[----:B------:R-:W-:Y:S05]  /*0b20*/  @P0 BRA P1, `(.L_x_5) ;  /* 0x0000000000180947 */ /* 0x000fea0000800000 */
[----:B------:R-:W-:Y:S01]  /*0b30*/  IMAD.MOV.U32 R6, RZ, RZ, R16 ;  /* 0x000000ffff067224 */ /* 0x000fe200078e0010 */
[----:B------:R-:W-:Y:S01]  /*0b40*/  MOV R0, 0xb70 ;  /* 0x00000b7000007802 */ /* 0x000fe20000000f00 */
[----:B------:R-:W-:-:S07]  /*0b50*/  IMAD.MOV.U32 R7, RZ, RZ, R17 ;  /* 0x000000ffff077224 */ /* 0x000fce00078e0011 */
[----:B------:R-:W-:Y:S05]  /*0b60*/  CALL.REL.NOINC `($__internal_0_$__cuda_sm20_div_rn_f64_full) ;  /* 0x0000000000287944 */ /* 0x000fea0003c00000 */
[----:B------:R-:W-:Y:S02]  /*0b70*/  IMAD.MOV.U32 R6, RZ, RZ, R18 ;  /* 0x000000ffff067224 */ /* 0x000fe400078e0012 */
[----:B------:R-:W-:-:S07]  /*0b80*/  IMAD.MOV.U32 R7, RZ, RZ, R19 ;  /* 0x000000ffff077224 */ /* 0x000fce00078e0013 */
.L_x_5:
[----:B------:R-:W-:Y:S05]  /*0b90*/  BSYNC.RECONVERGENT B0 ;  /* 0x0000000000007941 */ /* 0x000fea0003800200 */
.L_x_4:
[----:B------:R-:W0:Y:S01]  /*0ba0*/  LDC.64 R8, c[0x0][0x390] ;  /* 0x0000e400ff087b82 */ /* 0x000e220000000a00 */
[----:B------:R-:W1:Y:S01]  /*0bb0*/  LDCU UR6, c[0x0][0x380] ;  /* 0x00007000ff0677ac */ /* 0x000e620008000800 */
[----:B------:R-:W-:Y:S01]  /*0bc0*/  STG.E.64 desc[UR4][R10.64], R6 ;  /* 0x000000060a007986 */ /* 0x000fe2000c101b04 */
[----:B-1----:R-:W-:-:S04]  /*0bd0*/  IMAD R3, R4, UR6, R3 ;  /* 0x0000000604037c24 */ /* 0x002fc8000f8e0203 */
[----:B0-----:R-:W-:-:S05]  /*0be0*/  IMAD.WIDE R2, R3, 0x8, R8 ;  /* 0x0000000803027825 */ /* 0x001fca00078e0208 */
[----:B------:R-:W-:Y:S01]  /*0bf0*/  STG.E.64 desc[UR4][R2.64], R6 ;  /* 0x0000000602007986 */ /* 0x000fe2000c101b04 */
[----:B------:R-:W-:Y:S05]  /*0c00*/  EXIT ;  /* 0x000000000000794d */ /* 0x000fea0003800000 */
        .weak           $__internal_0_$__cuda_sm20_div_rn_f64_full
        .type           $__internal_0_$__cuda_sm20_div_rn_f64_full,@function
        .size           $__internal_0_$__cuda_sm20_div_rn_f64_full,(.L_x_27 - $__internal_0_$__cuda_sm20_div_rn_f64_full)
$__internal_0_$__cuda_sm20_div_rn_f64_full:
[C---:B------:R-:W-:Y:S01]  /*0c10*/  FSETP.GEU.AND P0, PT, |R13|.reuse, 1.469367938527859385e-39, PT ;  /* 0x001000000d00780b */ /* 0x040fe20003f0e200 */
[----:B------:R-:W-:Y:S01]  /*0c20*/  IMAD.MOV.U32 R15, RZ, RZ, R13 ;  /* 0x000000ffff0f7224 */ /* 0x000fe200078e000d */
[----:B------:R-:W-:Y:S01]  /*0c30*/  LOP3.LUT R8, R13, 0x800fffff, RZ, 0xc0, !PT ;  /* 0x800fffff0d087812 */ /* 0x000fe200078ec0ff */
[----:B------:R-:W-:Y:S01]  /*0c40*/  IMAD.MOV.U32 R16, RZ, RZ, 0x1 ;  /* 0x00000001ff107424 */ /* 0x000fe200078e00ff */
[----:B------:R-:W-:Y:S01]  /*0c50*/  MOV R14, R12 ;  /* 0x0000000c000e7202 */ /* 0x000fe20000000f00 */
[----:B------:R-:W-:Y:S01]  /*0c60*/  BSSY.RECONVERGENT B1, `(.L_x_6) ;  /* 0x0000055000017945 */ /* 0x000fe20003800200 */
[----:B------:R-:W-:Y:S01]  /*0c70*/  LOP3.LUT R9, R8, 0x3ff00000, RZ, 0xfc, !PT ;  /* 0x3ff0000008097812 */ /* 0x000fe200078efcff */
[----:B------:R-:W-:Y:S01]  /*0c80*/  IMAD.MOV.U32 R8, RZ, RZ, R12 ;  /* 0x000000ffff087224 */ /* 0x000fe200078e000c */
[C---:B------:R-:W-:Y:S01]  /*0c90*/  FSETP.GEU.AND P2, PT, |R7|.reuse, 1.469367938527859385e-39, PT ;  /* 0x001000000700780b */ /* 0x040fe20003f4e200 */
[----:B------:R-:W-:Y:S01]  /*0ca0*/  IMAD.MOV.U32 R12, RZ, RZ, R6 ;  /* 0x000000ffff0c7224 */ /* 0x000fe200078e0006 */
[----:B------:R-:W-:-:S02]  /*0cb0*/  LOP3.LUT R2, R7, 0x7ff00000, RZ, 0xc0, !PT ;  /* 0x7ff0000007027812 */ /* 0x000fc400078ec0ff */
[----:B------:R-:W-:Y:S01]  /*0cc0*/  LOP3.LUT R21, R13, 0x7ff00000, RZ, 0xc0, !PT ;  /* 0x7ff000000d157812 */ /* 0x000fe200078ec0ff */
[----:B------:R-:W-:-:S03]  /*0cd0*/  @!P0 DMUL R8, R14, 8.98846567431157953865e+307 ;  /* 0x7fe000000e088828 */ /* 0x000fc60000000000 */
[----:B------:R-:W-:-:S03]  /*0ce0*/  ISETP.GE.U32.AND P1, PT, R2, R21, PT ;  /* 0x000000150200720c */ /* 0x000fc60003f26070 */
[----:B------:R-:W0:Y:S02]  /*0cf0*/  MUFU.RCP64H R17, R9 ;  /* 0x0000000900117308 */ /* 0x000e240000001800 */
[----:B------:R-:W-:-:S04]  /*0d00*/  @!P2 LOP3.LUT R5, R15, 0x7ff00000, RZ, 0xc0, !PT ;  /* 0x7ff000000f05a812 */ /* 0x000fc800078ec0ff */
[----:B------:R-:W-:Y:S01]  /*0d10*/  @!P2 ISETP.GE.U32.AND P3, PT, R2, R5, PT ;  /* 0x000000050200a20c */ /* 0x000fe20003f66070 */
[----:B------:R-:W-:-:S05]  /*0d20*/  IMAD.MOV.U32 R5, RZ, RZ, 0x1ca00000 ;  /* 0x1ca00000ff057424 */ /* 0x000fca00078e00ff */
[----:B------:R-:W-:-:S04]  /*0d30*/  SEL R13, R5, 0x63400000, !P1 ;  /* 0x63400000050d7807 */ /* 0x000fc80004800000 */
[----:B------:R-:W-:Y:S01]  /*0d40*/  LOP3.LUT R13, R13, 0x800fffff, R7, 0xf8, !PT ;  /* 0x800fffff0d0d7812 */ /* 0x000fe200078ef807 */
[----:B0-----:R-:W-:-:S08]  /*0d50*/  DFMA R18, R16, -R8, 1 ;  /* 0x3ff000001012742b */ /* 0x001fd00000000808 */
[----:B------:R-:W-:-:S08]  /*0d60*/  DFMA R18, R18, R18, R18 ;  /* 0x000000121212722b */ /* 0x000fd00000000012 */
[----:B------:R-:W-:Y:S01]  /*0d70*/  DFMA R16, R16, R18, R16 ;  /* 0x000000121010722b */ /* 0x000fe20000000010 */
[----:B------:R-:W-:-:S04]  /*0d80*/  @!P2 SEL R19, R5, 0x63400000, !P3 ;  /* 0x634000000513a807 */ /* 0x000fc80005800000 */
[----:B------:R-:W-:-:S03]  /*0d90*/  @!P2 LOP3.LUT R22, R19, 0x80000000, R7, 0xf8, !PT ;  /* 0x800000001316a812 */ /* 0x000fc600078ef807 */
[----:B------:R-:W-:Y:S01]  /*0da0*/  DFMA R18, R16, -R8, 1 ;  /* 0x3ff000001012742b */ /* 0x000fe20000000808 */
[----:B------:R-:W-:Y:S01]  /*0db0*/  @!P2 LOP3.LUT R23, R22, 0x100000, RZ, 0xfc, !PT ;  /* 0x001000001617a812 */ /* 0x000fe200078efcff */
[----:B------:R-:W-:-:S06]  /*0dc0*/  @!P2 IMAD.MOV.U32 R22, RZ, RZ, RZ ;  /* 0x000000ffff16a224 */ /* 0x000fcc00078e00ff */
[----:B------:R-:W-:Y:S02]  /*0dd0*/  DFMA R16, R16, R18, R16 ;  /* 0x000000121010722b */ /* 0x000fe40000000010 */
[----:B------:R-:W-:Y:S01]  /*0de0*/  @!P2 DFMA R12, R12, 2, -R22 ;  /* 0x400000000c0ca82b */ /* 0x000fe20000000816 */
[----:B------:R-:W-:Y:S02]  /*0df0*/  IMAD.MOV.U32 R22, RZ, RZ, R2 ;  /* 0x000000ffff167224 */ /* 0x000fe400078e0002 */
[----:B------:R-:W-:Y:S01]  /*0e00*/  IMAD.MOV.U32 R23, RZ, RZ, R21 ;  /* 0x000000ffff177224 */ /* 0x000fe200078e0015 */
[----:B------:R-:W-:-:S04]  /*0e10*/  @!P0 LOP3.LUT R23, R9, 0x7ff00000, RZ, 0xc0, !PT ;  /* 0x7ff0000009178812 */ /* 0x000fc800078ec0ff */
[----:B------:R-:W-:Y:S02]  /*0e20*/  DMUL R18, R16, R12 ;  /* 0x0000000c10127228 */ /* 0x000fe40000000000 */
[----:B------:R-:W-:Y:S01]  /*0e30*/  @!P2 LOP3.LUT R22, R13, 0x7ff00000, RZ, 0xc0, !PT ;  /* 0x7ff000000d16a812 */ /* 0x000fe200078ec0ff */
[----:B------:R-:W-:-:S03]  /*0e40*/  VIADD R25, R23, 0xffffffff ;  /* 0xffffffff17197836 */ /* 0x000fc60000000000 */
[----:B------:R-:W-:Y:S02]  /*0e50*/  IADD3 R24, PT, PT, R22, -0x1, RZ ;  /* 0xffffffff16187810 */ /* 0x000fe40007ffe0ff */
[----:B------:R-:W-:Y:S02]  /*0e60*/  DFMA R20, R18, -R8, R12 ;  /* 0x800000081214722b */ /* 0x000fe4000000000c */
[----:B------:R-:W-:-:S04]  /*0e70*/  ISETP.GT.U32.AND P0, PT, R24, 0x7feffffe, PT ;  /* 0x7feffffe1800780c */ /* 0x000fc80003f04070 */
[----:B------:R-:W-:Y:S02]  /*0e80*/  ISETP.GT.U32.OR P0, PT, R25, 0x7feffffe, P0 ;  /* 0x7feffffe1900780c */ /* 0x000fe40000704470 */
[----:B------:R-:W-:-:S11]  /*0e90*/  DFMA R16, R16, R20, R18 ;  /* 0x000000141010722b */ /* 0x000fd60000000012 */
[----:B------:R-:W-:Y:S05]  /*0ea0*/  @P0 BRA `(.L_x_7) ;  /* 0x00000000006c0947 */ /* 0x000fea0003800000 */
[----:B------:R-:W-:-:S04]  /*0eb0*/  LOP3.LUT R7, R15, 0x7ff00000, RZ, 0xc0, !PT ;  /* 0x7ff000000f077812 */ /* 0x000fc800078ec0ff */
[CC--:B------:R-:W-:Y:S02]  /*0ec0*/  VIADDMNMX R6, R2.reuse, -R7.reuse, 0xb9600000, !PT ;  /* 0xb960000002067446 */ /* 0x0c0fe40007800907 */
[----:B------:R-:W-:Y:S02]  /*0ed0*/  ISETP.GE.U32.AND P0, PT, R2, R7, PT ;  /* 0x000000070200720c */ /* 0x000fe40003f06070 */
[----:B------:R-:W-:Y:S02]  /*0ee0*/  VIMNMX R6, PT, PT, R6, 0x46a00000, PT ;  /* 0x46a0000006067848 */ /* 0x000fe40003fe0100 */
[----:B------:R-:W-:-:S05]  /*0ef0*/  SEL R5, R5, 0x63400000, !P0 ;  /* 0x6340000005057807 */ /* 0x000fca0004000000 */
[----:B------:R-:W-:Y:S02]  /*0f00*/  IMAD.IADD R5, R6, 0x1, -R5 ;  /* 0x0000000106057824 */ /* 0x000fe400078e0a05 */
[----:B------:R-:W-:Y:S02]  /*0f10*/  IMAD.MOV.U32 R6, RZ, RZ, RZ ;  /* 0x000000ffff067224 */ /* 0x000fe400078e00ff */
[----:B------:R-:W-:-:S06]  /*0f20*/  VIADD R7, R5, 0x7fe00000 ;  /* 0x7fe0000005077836 */ /* 0x000fcc0000000000 */
[----:B------:R-:W-:-:S10]  /*0f30*/  DMUL R18, R16, R6 ;  /* 0x0000000610127228 */ /* 0x000fd40000000000 */
[----:B------:R-:W-:-:S13]  /*0f40*/  FSETP.GTU.AND P0, PT, |R19|, 1.469367938527859385e-39, PT ;  /* 0x001000001300780b */ /* 0x000fda0003f0c200 */
[----:B------:R-:W-:Y:S05]  /*0f50*/  @P0 BRA `(.L_x_8) ;  /* 0x0000000000940947 */ /* 0x000fea0003800000 */
[----:B------:R-:W-:Y:S01]  /*0f60*/  DFMA R8, R16, -R8, R12 ;  /* 0x800000081008722b */ /* 0x000fe2000000000c */
[----:B------:R-:W-:-:S09]  /*0f70*/  IMAD.MOV.U32 R6, RZ, RZ, RZ ;  /* 0x000000ffff067224 */ /* 0x000fd200078e00ff */
[C---:B------:R-:W-:Y:S02]  /*0f80*/  FSETP.NEU.AND P0, PT, R9.reuse, RZ, PT ;  /* 0x000000ff0900720b */ /* 0x040fe40003f0d000 */
[----:B------:R-:W-:-:S04]  /*0f90*/  LOP3.LUT R15, R9, 0x80000000, R15, 0x48, !PT ;  /* 0x80000000090f7812 */ /* 0x000fc800078e480f */
[----:B------:R-:W-:-:S07]  /*0fa0*/  LOP3.LUT R7, R15, R7, RZ, 0xfc, !PT ;  /* 0x000000070f077212 */ /* 0x000fce00078efcff */
[----:B------:R-:W-:Y:S05]  /*0fb0*/  @!P0 BRA `(.L_x_8) ;  /* 0x00000000007c8947 */ /* 0x000fea0003800000 */
[----:B------:R-:W-:Y:S01]  /*0fc0*/  IMAD.MOV R9, RZ, RZ, -R5 ;  /* 0x000000ffff097224 */ /* 0x000fe200078e0a05 */
[----:B------:R-:W-:Y:S01]  /*0fd0*/  DMUL.RP R6, R16, R6 ;  /* 0x0000000610067228 */ /* 0x000fe20000008000 */
[----:B------:R-:W-:Y:S01]  /*0fe0*/  IMAD.MOV.U32 R8, RZ, RZ, RZ ;  /* 0x000000ffff087224 */ /* 0x000fe200078e00ff */
[----:B------:R-:W-:-:S05]  /*0ff0*/  IADD3 R5, PT, PT, -R5, -0x43300000, RZ ;  /* 0xbcd0000005057810 */ /* 0x000fca0007ffe1ff */
[----:B------:R-:W-:-:S03]  /*1000*/  DFMA R8, R18, -R8, R16 ;  /* 0x800000081208722b */ /* 0x000fc60000000010 */
[----:B------:R-:W-:-:S07]  /*1010*/  LOP3.LUT R15, R7, R15, RZ, 0x3c, !PT ;  /* 0x0000000f070f7212 */ /* 0x000fce00078e3cff */
[----:B------:R-:W-:-:S04]  /*1020*/  FSETP.NEU.AND P0, PT, |R9|, R5, PT ;  /* 0x000000050900720b */ /* 0x000fc80003f0d200 */
[----:B------:R-:W-:Y:S02]  /*1030*/  FSEL R18, R6, R18, !P0 ;  /* 0x0000001206127208 */ /* 0x000fe40004000000 */
[----:B------:R-:W-:Y:S01]  /*1040*/  FSEL R19, R15, R19, !P0 ;  /* 0x000000130f137208 */ /* 0x000fe20004000000 */
[----:B------:R-:W-:Y:S06]  /*1050*/  BRA `(.L_x_8) ;  /* 0x0000000000547947 */ /* 0x000fec0003800000 */
.L_x_7:
[----:B------:R-:W-:-:S14]  /*1060*/  DSETP.NAN.AND P0, PT, R6, R6, PT ;  /* 0x000000060600722a */ /* 0x000fdc0003f08000 */
[----:B------:R-:W-:Y:S05]  /*1070*/  @P0 BRA `(.L_x_9) ;  /* 0x0000000000440947 */ /* 0x000fea0003800000 */
[----:B------:R-:W-:-:S14]  /*1080*/  DSETP.NAN.AND P0, PT, R14, R14, PT ;  /* 0x0000000e0e00722a */ /* 0x000fdc0003f08000 */
[----:B------:R-:W-:Y:S05]  /*1090*/  @P0 BRA `(.L_x_10) ;  /* 0x0000000000300947 */ /* 0x000fea0003800000 */
[----:B------:R-:W-:Y:S01]  /*10a0*/  ISETP.NE.AND P0, PT, R22, R23, PT ;  /* 0x000000171600720c */ /* 0x000fe20003f05270 */
[----:B------:R-:W-:Y:S01]  /*10b0*/  IMAD.MOV.U32 R18, RZ, RZ, 0x0 ;  /* 0x00000000ff127424 */ /* 0x000fe200078e00ff */
[----:B------:R-:W-:-:S11]  /*10c0*/  MOV R19, 0xfff80000 ;  /* 0xfff8000000137802 */ /* 0x000fd60000000f00 */
[----:B------:R-:W-:Y:S05]  /*10d0*/  @!P0 BRA `(.L_x_8) ;  /* 0x0000000000348947 */ /* 0x000fea0003800000 */
[----:B------:R-:W-:Y:S02]  /*10e0*/  ISETP.NE.AND P0, PT, R22, 0x7ff00000, PT ;  /* 0x7ff000001600780c */ /* 0x000fe40003f05270 */
[----:B------:R-:W-:Y:S02]  /*10f0*/  LOP3.LUT R19, R7, 0x80000000, R15, 0x48, !PT ;  /* 0x8000000007137812 */ /* 0x000fe400078e480f */
[----:B------:R-:W-:-:S13]  /*1100*/  ISETP.EQ.OR P0, PT, R23, RZ, !P0 ;  /* 0x000000ff1700720c */ /* 0x000fda0004702670 */
[----:B------:R-:W-:Y:S01]  /*1110*/  @P0 LOP3.LUT R2, R19, 0x7ff00000, RZ, 0xfc, !PT ;  /* 0x7ff0000013020812 */ /* 0x000fe200078efcff */
[----:B------:R-:W-:Y:S02]  /*1120*/  @!P0 IMAD.MOV.U32 R18, RZ, RZ, RZ ;  /* 0x000000ffff128224 */ /* 0x000fe400078e00ff */
[----:B------:R-:W-:Y:S02]  /*1130*/  @P0 IMAD.MOV.U32 R18, RZ, RZ, RZ ;  /* 0x000000ffff120224 */ /* 0x000fe400078e00ff */
[----:B------:R-:W-:Y:S01]  /*1140*/  @P0 IMAD.MOV.U32 R19, RZ, RZ, R2 ;  /* 0x000000ffff130224 */ /* 0x000fe200078e0002 */
[----:B------:R-:W-:Y:S06]  /*1150*/  BRA `(.L_x_8) ;  /* 0x0000000000147947 */ /* 0x000fec0003800000 */
.L_x_10:
[----:B------:R-:W-:Y:S01]  /*1160*/  LOP3.LUT R19, R15, 0x80000, RZ, 0xfc, !PT ;  /* 0x000800000f137812 */ /* 0x000fe200078efcff */
[----:B------:R-:W-:Y:S01]  /*1170*/  IMAD.MOV.U32 R18, RZ, RZ, R14 ;  /* 0x000000ffff127224 */ /* 0x000fe200078e000e */
[----:B------:R-:W-:Y:S06]  /*1180*/  BRA `(.L_x_8) ;  /* 0x0000000000087947 */ /* 0x000fec0003800000 */
.L_x_9:
[----:B------:R-:W-:Y:S01]  /*1190*/  LOP3.LUT R19, R7, 0x80000, RZ, 0xfc, !PT ;  /* 0x0008000007137812 */ /* 0x000fe200078efcff */
[----:B------:R-:W-:-:S07]  /*11a0*/  IMAD.MOV.U32 R18, RZ, RZ, R6 ;  /* 0x000000ffff127224 */ /* 0x000fce00078e0006 */
.L_x_8:
[----:B------:R-:W-:Y:S05]  /*11b0*/  BSYNC.RECONVERGENT B1 ;  /* 0x0000000000017941 */ /* 0x000fea0003800200 */
.L_x_6:
[----:B------:R-:W-:Y:S02]  /*11c0*/  IMAD.MOV.U32 R6, RZ, RZ, R0 ;  /* 0x000000ffff067224 */ /* 0x000fe400078e0000 */
[----:B------:R-:W-:-:S04]  /*11d0*/  IMAD.MOV.U32 R7, RZ, RZ, 0x0 ;  /* 0x00000000ff077424 */ /* 0x000fc800078e00ff */
[----:B------:R-:W-:Y:S05]  /*11e0*/  RET.REL.NODEC R6 `(_Z10kernel_coviiPdS_S_) ;  /* 0xffffffec06847950 */ /* 0x000fea0003c3ffff */
.L_x_11:
[----:B------:R-:W-:-:S00]  /*11f0*/  BRA `(.L_x_11) ;  /* 0xfffffffc00fc7947 */ /* 0x000fc0000383ffff */
[----:B------:R-:W-:-:S00]  /*1200*/  NOP ;  /* 0x0000000000007918 */ /* 0x000fc00000000000 */
[----:B------:R-:W-:-:S00]  /*1210*/  NOP ;  /* 0x0000000000007918 */ /* 0x000fc00000000000 */
[----:B------:R-:W-:-:S00]  /*1220*/  NOP ;  /* 0x0000000000007918 */ /* 0x000fc00000000000 */
[----:B------:R-:W-:-:S00]  /*1230*/  NOP ;  /* 0x0000000000007918 */ /* 0x000fc00000000000 */
[----:B------:R-:W-:-:S00]  /*1240*/  NOP ;  /* 0x0000000000007918 */ /* 0x000fc00000000000 */
[----:B------:R-:W-:-:S00]  /*1250*/  NOP ;  /* 0x0000000000007918 */ /* 0x000fc00000000000 */
[----:B------:R-:W-:-:S00]  /*1260*/  NOP ;  /* 0x0000000000007918 */ /* 0x000fc00000000000 */
[----:B------:R-:W-:-:S00]  /*1270*/  NOP ;  /* 0x0000000000007918 */ /* 0x000fc00000000000 */
.L_x_27:


//--------------------- .text._Z13kernel_reduceiiPdS_S_ --------------------------
	.section	.text._Z13kernel_reduceiiPdS_S_,"ax",@progbits
	.align	128
        .global         _Z13kernel_reduceiiPdS_S_
        .type           _Z13kernel_reduceiiPdS_S_,@function
        .size           _Z13kernel_reduceiiPdS_S_,(.L_x_30 - _Z13kernel_reduceiiPdS_S_)
        .other          _Z13kernel_reduceiiPdS_S_,@"STO_CUDA_ENTRY STV_DEFAULT"
_Z13kernel_reduceiiPdS_S_:
.text._Z13kernel_reduceiiPdS_S_:
[----:B------:R-:W-:Y:S01]  /*0000*/  LDC R1, c[0x0][0x37c] ;  /* 0x0000df00ff017b82 */ /* 0x000fe20000000800 */
[----:B------:R-:W0:Y:S01]  /*0010*/  S2R R7, SR_CTAID.Y ;  /* 0x0000000000077919 */ /* 0x000e220000002600 */
[----:B------:R-:W1:Y:S01]  /*0020*/  LDCU UR4, c[0x0][0x360] ;  /* 0x00006c00ff0477ac */ /* 0x000e620008000800 */
[----:B------:R-:W0:Y:S01]  /*0030*/  S2R R2, SR_TID.Y ;  /* 0x0000000000027919 */ /* 0x000e220000002200 */
[----:B------:R-:W0:Y:S01]  /*0040*/  LDCU UR5, c[0x0][0x364] ;  /* 0x00006c80ff0577ac */ /* 0x000e220008000800 */
[----:B------:R-:W1:Y:S01]  /*0050*/  S2R R0, SR_CTAID.X ;  /* 0x0000000000007919 */ /* 0x000e620000002500 */
[----:B------:R-:W2:Y:S01]  /*0060*/  LDCU.64 UR6, c[0x0][0x380] ;  /* 0x00007000ff0677ac */ /* 0x000ea20008000a00 */
[----:B------:R-:W1:Y:S01]  /*0070*/  S2R R3, SR_TID.X ;  /* 0x0000000000037919 */ /* 0x000e620000002100 */
[----:B0-----:R-:W-:-:S05]  /*0080*/  IMAD R7, R7, UR5, R2 ;  /* 0x0000000507077c24 */ /* 0x001fca000f8e0202 */
[----:B--2---:R-:W-:Y:S01]  /*0090*/  ISETP.GE.AND P0, PT, R7, UR6, PT ;  /* 0x0000000607007c0c */ /* 0x004fe2000bf06270 */
[----:B-1----:R-:W-:-:S05]  /*00a0*/  IMAD R0, R0, UR4, R3 ;  /* 0x0000000400007c24 */ /* 0x002fca000f8e0203 */
[----:B------:R-:W-:-:S13]  /*00b0*/  ISETP.GE.OR P0, PT, R0, UR7, P0 ;  /* 0x0000000700007c0c */ /* 0x000fda0008706670 */
[----:B------:R-:W-:Y:S05]  /*00c0*/  @P0 EXIT ;  /* 0x000000000000094d */ /* 0x000fea0003800000 */
[----:B------:R-:W0:Y:S01]  /*00d0*/  LDC.64 R2, c[0x0][0x398] ;  /* 0x0000e600ff027b82 */ /* 0x000e220000000a00 */
[----:B------:R-:W1:Y:S01]  /*00e0*/  LDCU.64 UR4, c[0x0][0x358] ;  /* 0x00006b00ff0477ac */ /* 0x000e620008000a00 */
[----:B------:R-:W-:-:S06]  /*00f0*/  IMAD R9, R0, UR6, R7 ;  /* 0x0000000600097c24 */ /* 0x000fcc000f8e0207 */
[----:B------:R-:W2:Y:S01]  /*0100*/  LDC.64 R4, c[0x0][0x388] ;  /* 0x0000e200ff047b82 */ /* 0x000ea20000000a00 */
[----:B0-----:R-:W-:-:S06]  /*0110*/  IMAD.WIDE.U32 R2, R7, 0x8, R2 ;  /* 0x0000000807027825 */ /* 0x001fcc00078e0002 */
[----:B-1----:R-:W3:Y:S01]  /*0120*/  LDG.E.64 R2, desc[UR4][R2.64] ;  /* 0x0000000402027981 */ /* 0x002ee2000c1e1b00 */
[----:B--2---:R-:W-:-:S05]  /*0130*/  IMAD.WIDE R4, R9, 0x8, R4 ;  /* 0x0000000809047825 */ /* 0x004fca00078e0204 */
[----:B------:R-:W3:Y:S02]  /*0140*/  LDG.E.64 R6, desc[UR4][R4.64] ;  /* 0x0000000404067981 */ /* 0x000ee4000c1e1b00 */
[----:B---3--:R-:W-:-:S07]  /*0150*/  DADD R6, -R2, R6 ;  /* 0x0000000002067229 */ /* 0x008fce0000000106 */
[----:B------:R-:W-:Y:S01]  /*0160*/  STG.E.64 desc[UR4][R4.64], R6 ;  /* 0x0000000604007986 */ /* 0x000fe2000c101b04 */
[----:B------:R-:W-:Y:S05]  /*0170*/  EXIT ;  /* 0x000000000000794d */ /* 0x000fea0003800000 */
.L_x_12:
        /* <DEDUP_REMOVED lines=16> */
.L_x_30:


//--------------------- .text._Z11kernel_meaniiPdS_S_ --------------------------
	.section	.text._Z11kernel_meaniiPdS_S_,"ax",@progbits
	.align	128
        .global         _Z11kernel_meaniiPdS_S_
        .type           _Z11kernel_meaniiPdS_S_,@function
        .size           _Z11kernel_meaniiPdS_S_,(.L_x_28 - _Z11kernel_meaniiPdS_S_)
        .other          _Z11kernel_meaniiPdS_S_,@"STO_CUDA_ENTRY STV_DEFAULT"
_Z11kernel_meaniiPdS_S_:
.text._Z11kernel_meaniiPdS_S_:
[----:B------:R-:W-:Y:S01]  /*0000*/  LDC R1, c[0x0][0x37c] ;  /* 0x0000df00ff017b82 */ /* 0x000fe20000000800 */
[----:B------:R-:W0:Y:S07]  /*0010*/  S2R R3, SR_CTAID.X ;  /* 0x0000000000037919 */ /* 0x000e2e0000002500 */
[----:B------:R-:W1:Y:S01]  /*0020*/  LDC R0, c[0x0][0x380] ;  /* 0x0000e000ff007b82 */ /* 0x000e620000000800 */
[----:B------:R-:W0:Y:S01]  /*0030*/  LDCU UR4, c[0x0][0x360] ;  /* 0x00006c00ff0477ac */ /* 0x000e220008000800 */
[----:B------:R-:W0:Y:S02]  /*0040*/  S2R R2, SR_TID.X ;  /* 0x0000000000027919 */ /* 0x000e240000002100 */
[----:B0-----:R-:W-:-:S05]  /*0050*/  IMAD R3, R3, UR4, R2 ;  /* 0x0000000403037c24 */ /* 0x001fca000f8e0202 */
[----:B-1----:R-:W-:-:S13]  /*0060*/  ISETP.GE.AND P0, PT, R3, R0, PT ;  /* 0x000000000300720c */ /* 0x002fda0003f06270 */
[----:B------:R-:W-:Y:S05]  /*0070*/  @P0 EXIT ;  /* 0x000000000000094d */ /* 0x000fea0003800000 */
[----:B------:R-:W0:Y:S01]  /*0080*/  LDC.64 R4, c[0x0][0x398] ;  /* 0x0000e600ff047b82 */ /* 0x000e220000000a00 */
[----:B------:R-:W1:Y:S01]  /*0090*/  LDCU.64 UR8, c[0x0][0x358] ;  /* 0x00006b00ff0877ac */ /* 0x000e620008000a00 */
[----:B------:R-:W-:Y:S01]  /*00a0*/  CS2R R8, SRZ ;  /* 0x0000000000087805 */ /* 0x000fe2000001ff00 */
[----:B------:R-:W2:Y:S02]  /*00b0*/  LDCU UR7, c[0x0][0x384] ;  /* 0x00007080ff0777ac */ /* 0x000ea40008000800 */
[----:B--2---:R-:W-:Y:S01]  /*00c0*/  UISETP.GE.AND UP0, UPT, UR7, 0x1, UPT ;  /* 0x000000010700788c */ /* 0x004fe2000bf06270 */
[----:B0-----:R-:W-:-:S05]  /*00d0*/  IMAD.WIDE R4, R3, 0x8, R4 ;  /* 0x0000000803047825 */ /* 0x001fca00078e0204 */
[----:B-1----:R0:W-:Y:S03]  /*00e0*/  STG.E.64 desc[UR8][R4.64], RZ ;  /* 0x000000ff04007986 */ /* 0x0021e6000c101b08 */
[----:B------:R-:W-:Y:S05]  /*00f0*/  BRA.U !UP0, `(.L_x_13) ;  /* 0x00000009086c7547 */ /* 0x000fea000b800000 */
[----:B------:R-:W-:Y:S01]  /*0100*/  UISETP.GE.U32.AND UP1, UPT, UR7, 0x10, UPT ;  /* 0x000000100700788c */ /* 0x000fe2000bf26070 */
[----:B------:R-:W-:Y:S01]  /*0110*/  CS2R R8, SRZ ;  /* 0x0000000000087805 */ /* 0x000fe2000001ff00 */
[----:B------:R-:W-:Y:S01]  /*0120*/  ULOP3.LUT UR5, UR7, 0xf, URZ, 0xc0, !UPT ;  /* 0x0000000f07057892 */ /* 0x000fe2000f8ec0ff */
[----:B------:R-:W-:-:S03]  /*0130*/  UMOV UR4, URZ ;  /* 0x000000ff00047c82 */ /* 0x000fc60008000000 */
[----:B------:R-:W-:-:S03]  /*0140*/  UISETP.NE.AND UP0, UPT, UR5, URZ, UPT ;  /* 0x000000ff0500728c */ /* 0x000fc6000bf05270 */
[----:B------:R-:W-:Y:S08]  /*0150*/  BRA.U !UP1, `(.L_x_14) ;  /* 0x0000000509247547 */ /* 0x000ff0000b800000 */
[----:B------:R-:W-:Y:S01]  /*0160*/  ULOP3.LUT UR4, UR7, 0x7ffffff0, URZ, 0xc0, !UPT ;  /* 0x7ffffff007047892 */ /* 0x000fe2000f8ec0ff */
[----:B------:R-:W-:Y:S01]  /*0170*/  IMAD.MOV.U32 R7, RZ, RZ, R3 ;  /* 0x000000ffff077224 */ /* 0x000fe200078e0003 */
[----:B------:R-:W-:Y:S02]  /*0180*/  CS2R R8, SRZ ;  /* 0x0000000000087805 */ /* 0x000fe4000001ff00 */
[----:B------:R-:W-:-:S12]  /*0190*/  UIADD3 UR6, UPT, UPT, -UR4, URZ, URZ ;  /* 0x000000ff04067290 */ /* 0x000fd8000fffe1ff */
.L_x_15:
[----:B-1----:R-:W1:Y:S02]  /*01a0*/  LDC.64 R10, c[0x0][0x388] ;  /* 0x0000e200ff0a7b82 */ /* 0x002e640000000a00 */
[----:B-1----:R-:W-:-:S05]  /*01b0*/  IMAD.WIDE R10, R7, 0x8, R10 ;  /* 0x00000008070a7825 */ /* 0x002fca00078e020a */
[----:B------:R-:W2:Y:S02]  /*01c0*/  LDG.E.64 R12, desc[UR8][R10.64] ;  /* 0x000000080a0c7981 */ /* 0x000ea4000c1e1b00 */
[----:B--2---:R-:W-:Y:S01]  /*01d0*/  DADD R12, R12, R8 ;  /* 0x000000000c0c7229 */ /* 0x004fe20000000008 */
[----:B------:R-:W-:-:S06]  /*01e0*/  IMAD.WIDE R8, R0, 0x8, R10 ;  /* 0x0000000800087825 */ /* 0x000fcc00078e020a */
[----:B------:R1:W-:Y:S04]  /*01f0*/  STG.E.64 desc[UR8][R4.64], R12 ;  /* 0x0000000c04007986 */ /* 0x0003e8000c101b08 */
[----:B------:R-:W2:Y:S01]  /*0200*/  LDG.E.64 R14, desc[UR8][R8.64] ;  /* 0x00000008080e7981 */ /* 0x000ea2000c1e1b00 */
[----:B------:R-:W-:Y:S01]  /*0210*/  IMAD.WIDE R16, R0, 0x8, R8 ;  /* 0x0000000800107825 */ /* 0x000fe200078e0208 */
[----:B--2---:R-:W-:-:S07]  /*0220*/  DADD R14, R12, R14 ;  /* 0x000000000c0e7229 */ /* 0x004fce000000000e */
[----:B------:R2:W-:Y:S04]  /*0230*/  STG.E.64 desc[UR8][R4.64], R14 ;  /* 0x0000000e04007986 */ /* 0x0005e8000c101b08 */
[----:B------:R-:W3:Y:S01]  /*0240*/  LDG.E.64 R18, desc[UR8][R16.64] ;  /* 0x0000000810127981 */ /* 0x000ee2000c1e1b00 */
[----:B------:R-:W-:Y:S01]  /*0250*/  IMAD.WIDE R20, R0, 0x8, R16 ;  /* 0x0000000800147825 */ /* 0x000fe200078e0210 */
[----:B---3--:R-:W-:-:S07]  /*0260*/  DADD R18, R14, R18 ;  /* 0x000000000e127229 */ /* 0x008fce0000000012 */
[----:B------:R3:W-:Y:S04]  /*0270*/  STG.E.64 desc[UR8][R4.64], R18 ;  /* 0x0000001204007986 */ /* 0x0007e8000c101b08 */
[----:B------:R-:W4:Y:S01]  /*0280*/  LDG.E.64 R10, desc[UR8][R20.64] ;  /* 0x00000008140a7981 */ /* 0x000f22000c1e1b00 */
[----:B-1----:R-:W-:Y:S01]  /*0290*/  IMAD.WIDE R12, R0, 0x8, R20 ;  /* 0x00000008000c7825 */ /* 0x002fe200078e0214 */
[----:B----4-:R-:W-:-:S07]  /*02a0*/  DADD R10, R18, R10 ;  /* 0x00000000120a7229 */ /* 0x010fce000000000a */
[----:B------:R1:W-:Y:S04]  /*02b0*/  STG.E.64 desc[UR8][R4.64], R10 ;  /* 0x0000000a04007986 */ /* 0x0003e8000c101b08 */
[----:B------:R-:W4:Y:S01]  /*02c0*/  LDG.E.64 R8, desc[UR8][R12.64] ;  /* 0x000000080c087981 */ /* 0x000f22000c1e1b00 */
[----:B--2---:R-:W-:Y:S01]  /*02d0*/  IMAD.WIDE R14, R0, 0x8, R12 ;  /* 0x00000008000e7825 */ /* 0x004fe200078e020c */
[----:B----4-:R-:W-:-:S07]  /*02e0*/  DADD R8, R10, R8 ;  /* 0x000000000a087229 */ /* 0x010fce0000000008 */
[----:B------:R2:W-:Y:S04]  /*02f0*/  STG.E.64 desc[UR8][R4.64], R8 ;  /* 0x0000000804007986 */ /* 0x0005e8000c101b08 */
[----:B------:R-:W4:Y:S01]  /*0300*/  LDG.E.64 R16, desc[UR8][R14.64] ;  /* 0x000000080e107981 */ /* 0x000f22000c1e1b00 */
[----:B---3--:R-:W-:Y:S01]  /*0310*/  IMAD.WIDE R18, R0, 0x8, R14 ;  /* 0x0000000800127825 */ /* 0x008fe200078e020e */
[----:B----4-:R-:W-:-:S07]  /*0320*/  DADD R16, R8, R16 ;  /* 0x0000000008107229 */ /* 0x010fce0000000010 */
        /* <DEDUP_REMOVED lines=33> */
[----:B------:R-:W2:Y:S01]  /*0540*/  LDG.E.64 R12, desc[UR8][R10.64] ;  /* 0x000000080a0c7981 */ /* 0x000ea2000c1e1b00 */
[----:B------:R-:W-:Y:S01]  /*0550*/  IMAD.WIDE R22, R0, 0x8, R10 ;  /* 0x0000000800167825 */ /* 0x000fe200078e020a */
[----:B--2---:R-:W-:-:S07]  /*0560*/  DADD R12, R20, R12 ;  /* 0x00000000140c7229 */ /* 0x004fce000000000c */
[----:B------:R1:W-:Y:S04]  /*0570*/  STG.E.64 desc[UR8][R4.64], R12 ;  /* 0x0000000c04007986 */ /* 0x0003e8000c101b08 */
[----:B------:R-:W3:Y:S01]  /*0580*/  LDG.E.64 R22, desc[UR8][R22.64] ;  /* 0x0000000816167981 */ /* 0x000ee2000c1e1b00 */
[----:B------:R-:W-:Y:S01]  /*0590*/  UIADD3 UR6, UPT, UPT, UR6, 0x10, URZ ;  /* 0x0000001006067890 */ /* 0x000fe2000fffe0ff */
[----:B------:R-:W-:-:S03]  /*05a0*/  IMAD R7, R0, 0x10, R7 ;  /* 0x0000001000077824 */ /* 0x000fc600078e0207 */
[----:B------:R-:W-:Y:S01]  /*05b0*/  UISETP.NE.AND UP1, UPT, UR6, URZ, UPT ;  /* 0x000000ff0600728c */ /* 0x000fe2000bf25270 */
[----:B---3--:R-:W-:-:S07]  /*05c0*/  DADD R8, R12, R22 ;  /* 0x000000000c087229 */ /* 0x008fce0000000016 */
[----:B------:R1:W-:Y:S01]  /*05d0*/  STG.E.64 desc[UR8][R4.64], R8 ;  /* 0x0000000804007986 */ /* 0x0003e2000c101b08 */
[----:B------:R-:W-:Y:S05]  /*05e0*/  BRA.U UP1, `(.L_x_15) ;  /* 0xfffffff901ec7547 */ /* 0x000fea000b83ffff */
.L_x_14:
[----:B------:R-:W-:Y:S05]  /*05f0*/  BRA.U !UP0, `(.L_x_13) ;  /* 0x00000005082c7547 */ /* 0x000fea000b800000 */
[----:B------:R-:W-:Y:S02]  /*0600*/  UISETP.GE.U32.AND UP0, UPT, UR5, 0x8, UPT ;  /* 0x000000080500788c */ /* 0x000fe4000bf06070 */
[----:B------:R-:W-:-:S04]  /*0610*/  ULOP3.LUT UR6, UR7, 0x7, URZ, 0xc0, !UPT ;  /* 0x0000000707067892 */ /* 0x000fc8000f8ec0ff */
[----:B------:R-:W-:-:S03]  /*0620*/  UISETP.NE.AND UP1, UPT, UR6, URZ, UPT ;  /* 0x000000ff0600728c */ /* 0x000fc6000bf25270 */
[----:B------:R-:W-:Y:S08]  /*0630*/  BRA.U !UP0, `(.L_x_16) ;  /* 0x00000001088c7547 */ /* 0x000ff0000b800000 */
[----:B------:R-:W2:Y:S01]  /*0640*/  LDC.64 R6, c[0x0][0x388] ;  /* 0x0000e200ff067b82 */ /* 0x000ea20000000a00 */
[----:B------:R-:W-:-:S04]  /*0650*/  IMAD R11, R0, UR4, R3 ;  /* 0x00000004000b7c24 */ /* 0x000fc8000f8e0203 */
[----:B--2---:R-:W-:-:S05]  /*0660*/  IMAD.WIDE R6, R11, 0x8, R6 ;  /* 0x000000080b067825 */ /* 0x004fca00078e0206 */
[----:B------:R-:W2:Y:S02]  /*0670*/  LDG.E.64 R10, desc[UR8][R6.64] ;  /* 0x00000008060a7981 */ /* 0x000ea4000c1e1b00 */
[----:B--2---:R-:W-:Y:S01]  /*0680*/  DADD R10, R8, R10 ;  /* 0x00000000080a7229 */ /* 0x004fe2000000000a */
[----:B-1----:R-:W-:-:S06]  /*0690*/  IMAD.WIDE R8, R0, 0x8, R6 ;  /* 0x0000000800087825 */ /* 0x002fcc00078e0206 */
        /* <DEDUP_REMOVED lines=21> */
[----:B------:R-:W3:Y:S01]  /*07f0*/  LDG.E.64 R8, desc[UR8][R16.64] ;  /* 0x0000000810087981 */ /* 0x000ee2000c1e1b00 */
[----:B-1----:R-:W-:Y:S01]  /*0800*/  IMAD.WIDE R6, R0, 0x8, R16 ;  /* 0x0000000800067825 */ /* 0x002fe200078e0210 */
[----:B---3--:R-:W-:-:S07]  /*0810*/  DADD R18, R14, R8 ;  /* 0x000000000e127229 */ /* 0x008fce0000000008 */
[----:B------:R2:W-:Y:S04]  /*0820*/  STG.E.64 desc[UR8][R4.64], R18 ;  /* 0x0000001204007986 */ /* 0x0005e8000c101b08 */
[----:B------:R-:W3:Y:S01]  /*0830*/  LDG.E.64 R6, desc[UR8][R6.64] ;  /* 0x0000000806067981 */ /* 0x000ee2000c1e1b00 */
[----:B------:R-:W-:Y:S01]  /*0840*/  UIADD3 UR4, UPT, UPT, UR4, 0x8, URZ ;  /* 0x0000000804047890 */ /* 0x000fe2000fffe0ff */
[----:B---3--:R-:W-:-:S07]  /*0850*/  DADD R8, R18, R6 ;  /* 0x0000000012087229 */ /* 0x008fce0000000006 */
[----:B------:R2:W-:Y:S04]  /*0860*/  STG.E.64 desc[UR8][R4.64], R8 ;  /* 0x0000000804007986 */ /* 0x0005e8000c101b08 */
.L_x_16:
[----:B------:R-:W-:Y:S05]  /*0870*/  BRA.U !UP1, `(.L_x_13) ;  /* 0x00000001098c7547 */ /* 0x000fea000b800000 */
[----:B------:R-:W-:Y:S02]  /*0880*/  UISETP.GE.U32.AND UP0, UPT, UR6, 0x4, UPT ;  /* 0x000000040600788c */ /* 0x000fe4000bf06070 */
[----:B------:R-:W-:-:S04]  /*0890*/  ULOP3.LUT UR5, UR7, 0x3, URZ, 0xc0, !UPT ;  /* 0x0000000307057892 */ /* 0x000fc8000f8ec0ff */
[----:B------:R-:W-:-:S03]  /*08a0*/  UISETP.NE.AND UP1, UPT, UR5, URZ, UPT ;  /* 0x000000ff0500728c */ /* 0x000fc6000bf25270 */
[----:B------:R-:W-:Y:S08]  /*08b0*/  BRA.U !UP0, `(.L_x_17) ;  /* 0x00000001084c7547 */ /* 0x000ff0000b800000 */
[----:B------:R-:W3:Y:S01]  /*08c0*/  LDC.64 R6, c[0x0][0x388] ;  /* 0x0000e200ff067b82 */ /* 0x000ee20000000a00 */
[----:B--2---:R-:W-:-:S04]  /*08d0*/  IMAD R15, R0, UR4, R3 ;  /* 0x00000004000f7c24 */ /* 0x004fc8000f8e0203 */
[----:B---3--:R-:W-:-:S05]  /*08e0*/  IMAD.WIDE R14, R15, 0x8, R6 ;  /* 0x000000080f0e7825 */ /* 0x008fca00078e0206 */
[----:B------:R-:W2:Y:S01]  /*08f0*/  LDG.E.64 R6, desc[UR8][R14.64] ;  /* 0x000000080e067981 */ /* 0x000ea2000c1e1b00 */
[----:B-1----:R-:W-:Y:S01]  /*0900*/  IMAD.WIDE R16, R0, 0x8, R14 ;  /* 0x0000000800107825 */ /* 0x002fe200078e020e */
[----:B--2---:R-:W-:-:S07]  /*0910*/  DADD R6, R8, R6 ;  /* 0x0000000008067229 */ /* 0x004fce0000000006 */
[----:B------:R3:W-:Y:S04]  /*0920*/  STG.E.64 desc[UR8][R4.64], R6 ;  /* 0x0000000604007986 */ /* 0x0007e8000c101b08 */
[----:B------:R-:W2:Y:S01]  /*0930*/  LDG.E.64 R8, desc[UR8][R16.64] ;  /* 0x0000000810087981 */ /* 0x000ea2000c1e1b00 */
[----:B------:R-:W-:Y:S01]  /*0940*/  IMAD.WIDE R18, R0, 0x8, R16 ;  /* 0x0000000800127825 */ /* 0x000fe200078e0210 */
[----:B--2---:R-:W-:-:S07]  /*0950*/  DADD R10, R6, R8 ;  /* 0x00000000060a7229 */ /* 0x004fce0000000008 */
[----:B------:R3:W-:Y:S04]  /*0960*/  STG.E.64 desc[UR8][R4.64], R10 ;  /* 0x0000000a04007986 */ /* 0x0007e8000c101b08 */
[----:B------:R-:W2:Y:S01]  /*0970*/  LDG.E.64 R8, desc[UR8][R18.64] ;  /* 0x0000000812087981 */ /* 0x000ea2000c1e1b00 */
[----:B------:R-:W-:Y:S01]  /*0980*/  IMAD.WIDE R20, R0, 0x8, R18 ;  /* 0x0000000800147825 */ /* 0x000fe200078e0212 */
[----:B--2---:R-:W-:-:S07]  /*0990*/  DADD R12, R10, R8 ;  /* 0x000000000a0c7229 */ /* 0x004fce0000000008 */
[----:B------:R3:W-:Y:S04]  /*09a0*/  STG.E.64 desc[UR8][R4.64], R12 ;  /* 0x0000000c04007986 */ /* 0x0007e8000c101b08 */
[----:B------:R-:W2:Y:S01]  /*09b0*/  LDG.E.64 R8, desc[UR8][R20.64] ;  /* 0x0000000814087981 */ /* 0x000ea2000c1e1b00 */
[----:B------:R-:W-:Y:S01]  /*09c0*/  UIADD3 UR4, UPT, UPT, UR4, 0x4, URZ ;  /* 0x0000000404047890 */ /* 0x000fe2000fffe0ff */
[----:B--2---:R-:W-:-:S07]  /*09d0*/  DADD R8, R12, R8 ;  /* 0x000000000c087229 */ /* 0x004fce0000000008 */
[----:B------:R3:W-:Y:S04]  /*09e0*/  STG.E.64 desc[UR8][R4.64], R8 ;  /* 0x0000000804007986 */ /* 0x0007e8000c101b08 */
.L_x_17:
[----:B------:R-:W-:Y:S05]  /*09f0*/  BRA.U !UP1, `(.L_x_13) ;  /* 0x00000001092c7547 */ /* 0x000fea000b800000 */
[----:B---3--:R-:W3:Y:S01]  /*0a00*/  LDC.64 R6, c[0x0][0x388] ;  /* 0x0000e200ff067b82 */ /* 0x008ee20000000a00 */
[----:B------:R-:W-:Y:S01]  /*0a10*/  IMAD R11, R0, UR4, R3 ;  /* 0x00000004000b7c24 */ /* 0x000fe2000f8e0203 */
[----:B------:R-:W-:-:S12]  /*0a20*/  UIADD3 UR5, UPT, UPT, -UR5, URZ, URZ ;  /* 0x000000ff05057290 */ /* 0x000fd8000fffe1ff */
.L_x_18:
[----:B---3--:R-:W-:-:S06]  /*0a30*/  IMAD.WIDE R2, R11, 0x8, R6 ;  /* 0x000000080b027825 */ /* 0x008fcc00078e0206 */
[----:B------:R-:W1:Y:S01]  /*0a40*/  LDG.E.64 R2, desc[UR8][R2.64] ;  /* 0x0000000802027981 */ /* 0x000e62000c1e1b00 */
[----:B------:R-:W-:Y:S01]  /*0a50*/  UIADD3 UR5, UPT, UPT, UR5, 0x1, URZ ;  /* 0x0000000105057890 */ /* 0x000fe2000fffe0ff */
[----:B------:R-:W-:-:S03]  /*0a60*/  IADD3 R11, PT, PT, R11, R0, RZ ;  /* 0x000000000b0b7210 */ /* 0x000fc60007ffe0ff */
[----:B------:R-:W-:Y:S01]  /*0a70*/  UISETP.NE.AND UP0, UPT, UR5, URZ, UPT ;  /* 0x000000ff0500728c */ /* 0x000fe2000bf05270 */
[----:B-12-4-:R-:W-:-:S07]  /*0a80*/  DADD R8, R2, R8 ;  /* 0x0000000002087229 */ /* 0x016fce0000000008 */
[----:B------:R4:W-:Y:S01]  /*0a90*/  STG.E.64 desc[UR8][R4.64], R8 ;  /* 0x0000000804007986 */ /* 0x0009e2000c101b08 */
[----:B------:R-:W-:Y:S05]  /*0aa0*/  BRA.U UP0, `(.L_x_18) ;  /* 0xfffffffd00e07547 */ /* 0x000fea000b83ffff */
.L_x_13:
[----:B---3--:R-:W3:Y:S01]  /*0ab0*/  I2F.F64 R10, UR7 ;  /* 0x00000007000a7d12 */ /* 0x008ee20008201c00 */
[----:B------:R-:W-:Y:S01]  /*0ac0*/  IMAD.MOV.U32 R2, RZ, RZ, 0x1 ;  /* 0x00000001ff027424 */ /* 0x000fe200078e00ff */
[----:B------:R-:W-:Y:S01]  /*0ad0*/  FSETP.GEU.AND P1, PT, |R9|, 6.5827683646048100446e-37, PT ;  /* 0x036000000900780b */ /* 0x000fe20003f2e200 */
[----:B------:R-:W-:Y:S05]  /*0ae0*/  BSSY.RECONVERGENT B0, `(.L_x_19) ;  /* 0x0000013000007945 */ /* 0x000fea0003800200 */
[----:B---3--:R-:W3:Y:S02]  /*0af0*/  MUFU.RCP64H R3, R11 ;  /* 0x0000000b00037308 */ /* 0x008ee40000001800 */
[----:B---3--:R-:W-:-:S08]  /*0b00*/  DFMA R6, -R10, R2, 1 ;  /* 0x3ff000000a06742b */ /* 0x008fd00000000102 */
        /* <DEDUP_REMOVED lines=11> */
[----:B------:R-:W-:Y:S02]  /*0bc0*/  MOV R7, R9 ;  /* 0x0000000900077202 */ /* 0x000fe40000000f00 */
[----:B------:R-:W-:-:S07]  /*0bd0*/  MOV R0, 0xbf0 ;  /* 0x00000bf000007802 */ /* 0x000fce0000000f00 */
[----:B0-2-4-:R-:W-:Y:S05]  /*0be0*/  CALL.REL.NOINC `($__internal_1_$__cuda_sm20_div_rn_f64_full) ;  /* 0x0000000000147944 */ /* 0x015fea0003c00000 */
[----:B------:R-:W-:Y:S02]  /*0bf0*/  IMAD.MOV.U32 R2, RZ, RZ, R12 ;  /* 0x000000ffff027224 */ /* 0x000fe400078e000c */
[----:B------:R-:W-:-:S07]  /*0c00*/  IMAD.MOV.U32 R3, RZ, RZ, R13 ;  /* 0x000000ffff037224 */ /* 0x000fce00078e000d */
.L_x_20:
[----:B------:R-:W-:Y:S05]  /*0c10*/  BSYNC.RECONVERGENT B0 ;  /* 0x0000000000007941 */ /* 0x000fea0003800200 */
.L_x_19:
[----:B------:R-:W-:Y:S01]  /*0c20*/  STG.E.64 desc[UR8][R4.64], R2 ;  /* 0x0000000204007986 */ /* 0x000fe2000c101b08 */
[----:B------:R-:W-:Y:S05]  /*0c30*/  EXIT ;  /* 0x000000000000794d */ /* 0x000fea0003800000 */
        .weak           $__internal_1_$__cuda_sm20_div_rn_f64_full
        .type           $__internal_1_$__cuda_sm20_div_rn_f64_full,@function
        .size           $__internal_1_$__cuda_sm20_div_rn_f64_full,(.L_x_28 - $__internal_1_$__cuda_sm20_div_rn_f64_full)
$__internal_1_$__cuda_sm20_div_rn_f64_full:
[C---:B------:R-:W-:Y:S01]  /*0c40*/  FSETP.GEU.AND P0, PT, |R11|.reuse, 1.469367938527859385e-39, PT ;  /* 0x001000000b00780b */ /* 0x040fe20003f0e200 */
[----:B------:R-:W-:Y:S01]  /*0c50*/  IMAD.MOV.U32 R9, RZ, RZ, R11 ;  /* 0x000000ffff097224 */ /* 0x000fe200078e000b */
[----:B------:R-:W-:Y:S01]  /*0c60*/  LOP3.LUT R2, R11, 0x800fffff, RZ, 0xc0, !PT ;  /* 0x800fffff0b027812 */ /* 0x000fe200078ec0ff */
[----:B------:R-:W-:Y:S01]  /*0c70*/  BSSY.RECONVERGENT B1, `(.L_x_21) ;  /* 0x0000057000017945 */ /* 0x000fe20003800200 */
[----:B------:R-:W-:Y:S02]  /*0c80*/  MOV R8, R10 ;  /* 0x0000000a00087202 */ /* 0x000fe40000000f00 */
[----:B------:R-:W-:Y:S01]  /*0c90*/  LOP3.LUT R3, R2, 0x3ff00000, RZ, 0xfc, !PT ;  /* 0x3ff0000002037812 */ /* 0x000fe200078efcff */
[----:B------:R-:W-:Y:S01]  /*0ca0*/  IMAD.MOV.U32 R2, RZ, RZ, R10 ;  /* 0x000000ffff027224 */ /* 0x000fe200078e000a */
[----:B------:R-:W-:Y:S01]  /*0cb0*/  FSETP.GEU.AND P2, PT, |R7|, 1.469367938527859385e-39, PT ;  /* 0x001000000700780b */ /* 0x000fe20003f4e200 */
[----:B------:R-:W-:Y:S01]  /*0cc0*/  IMAD.MOV.U32 R10, RZ, RZ, R6 ;  /* 0x000000ffff0a7224 */ /* 0x000fe200078e0006 */
[----:B------:R-:W-:-:S02]  /*0cd0*/  MOV R16, 0x1 ;  /* 0x0000000100107802 */ /* 0x000fc40000000f00 */
[----:B------:R-:W-:Y:S01]  /*0ce0*/  LOP3.LUT R12, R7, 0x7ff00000, RZ, 0xc0, !PT ;  /* 0x7ff00000070c7812 */ /* 0x000fe200078ec0ff */
[----:B------:R-:W-:-:S06]  /*0cf0*/  @!P0 DMUL R2, R8, 8.98846567431157953865e+307 ;  /* 0x7fe0000008028828 */ /* 0x000fcc0000000000 */
[----:B------:R-:W0:Y:S02]  /*0d00*/  MUFU.RCP64H R17, R3 ;  /* 0x0000000300117308 */ /* 0x000e240000001800 */
[----:B------:R-:W-:-:S04]  /*0d10*/  @!P2 LOP3.LUT R13, R9, 0x7ff00000, RZ, 0xc0, !PT ;  /* 0x7ff00000090da812 */ /* 0x000fc800078ec0ff */
[----:B------:R-:W-:Y:S01]  /*0d20*/  @!P2 ISETP.GE.U32.AND P3, PT, R12, R13, PT ;  /* 0x0000000d0c00a20c */ /* 0x000fe20003f66070 */
[----:B------:R-:W-:Y:S01]  /*0d30*/  IMAD.MOV.U32 R13, RZ, RZ, 0x1ca00000 ;  /* 0x1ca00000ff0d7424 */ /* 0x000fe200078e00ff */
[----:B0-----:R-:W-:-:S08]  /*0d40*/  DFMA R14, R16, -R2, 1 ;  /* 0x3ff00000100e742b */ /* 0x001fd00000000802 */
[----:B------:R-:W-:Y:S01]  /*0d50*/  DFMA R18, R14, R14, R14 ;  /* 0x0000000e0e12722b */ /* 0x000fe2000000000e */
[----:B------:R-:W-:-:S04]  /*0d60*/  LOP3.LUT R15, R11, 0x7ff00000, RZ, 0xc0, !PT ;  /* 0x7ff000000b0f7812 */ /* 0x000fc800078ec0ff */
[----:B------:R-:W-:-:S03]  /*0d70*/  ISETP.GE.U32.AND P1, PT, R12, R15, PT ;  /* 0x0000000f0c00720c */ /* 0x000fc60003f26070 */
[----:B------:R-:W-:Y:S01]  /*0d80*/  DFMA R16, R16, R18, R16 ;  /* 0x000000121010722b */ /* 0x000fe20000000010 */
[C---:B------:R-:W-:Y:S02]  /*0d90*/  @!P2 SEL R19, R13.reuse, 0x63400000, !P3 ;  /* 0x634000000d13a807 */ /* 0x040fe40005800000 */
[----:B------:R-:W-:Y:S02]  /*0da0*/  SEL R11, R13, 0x63400000, !P1 ;  /* 0x634000000d0b7807 */ /* 0x000fe40004800000 */
[--C-:B------:R-:W-:Y:S02]  /*0db0*/  @!P2 LOP3.LUT R19, R19, 0x80000000, R7.reuse, 0xf8, !PT ;  /* 0x800000001313a812 */ /* 0x100fe400078ef807 */
[----:B------:R-:W-:Y:S01]  /*0dc0*/  LOP3.LUT R11, R11, 0x800fffff, R7, 0xf8, !PT ;  /* 0x800fffff0b0b7812 */ /* 0x000fe200078ef807 */
[----:B------:R-:W-:Y:S01]  /*0dd0*/  DFMA R20, R16, -R2, 1 ;  /* 0x3ff000001014742b */ /* 0x000fe20000000802 */
[----:B------:R-:W-:Y:S02]  /*0de0*/  @!P2 LOP3.LUT R19, R19, 0x100000, RZ, 0xfc, !PT ;  /* 0x001000001313a812 */ /* 0x000fe400078efcff */
[----:B------:R-:W-:-:S05]  /*0df0*/  @!P2 MOV R18, RZ ;  /* 0x000000ff0012a202 */ /* 0x000fca0000000f00 */
[----:B------:R-:W-:Y:S02]  /*0e00*/  DFMA R16, R16, R20, R16 ;  /* 0x000000141010722b */ /* 0x000fe40000000010 */
[----:B------:R-:W-:Y:S01]  /*0e10*/  @!P2 DFMA R10, R10, 2, -R18 ;  /* 0x400000000a0aa82b */ /* 0x000fe20000000812 */
[----:B------:R-:W-:Y:S02]  /*0e20*/  IMAD.MOV.U32 R21, RZ, RZ, R12 ;  /* 0x000000ffff157224 */ /* 0x000fe400078e000c */
[----:B------:R-:W-:Y:S01]  /*0e30*/  IMAD.MOV.U32 R20, RZ, RZ, R15 ;  /* 0x000000ffff147224 */ /* 0x000fe200078e000f */
[----:B------:R-:W-:-:S04]  /*0e40*/  @!P0 LOP3.LUT R20, R3, 0x7ff00000, RZ, 0xc0, !PT ;  /* 0x7ff0000003148812 */ /* 0x000fc800078ec0ff */
[----:B------:R-:W-:Y:S01]  /*0e50*/  DMUL R18, R16, R10 ;  /* 0x0000000a10127228 */ /* 0x000fe20000000000 */
[----:B------:R-:W-:Y:S01]  /*0e60*/  VIADD R23, R20, 0xffffffff ;  /* 0xffffffff14177836 */ /* 0x000fe20000000000 */
[----:B------:R-:W-:-:S04]  /*0e70*/  @!P2 LOP3.LUT R21, R11, 0x7ff00000, RZ, 0xc0, !PT ;  /* 0x7ff000000b15a812 */ /* 0x000fc800078ec0ff */
        /* <DEDUP_REMOVED lines=12> */
[----:B------:R-:W-:-:S03]  /*0f40*/  IMAD.MOV.U32 R6, RZ, RZ, RZ ;  /* 0x000000ffff067224 */ /* 0x000fc600078e00ff */
[----:B------:R-:W-:-:S06]  /*0f50*/  IADD3 R7, PT, PT, R16, 0x7fe00000, RZ ;  /* 0x7fe0000010077810 */ /* 0x000fcc0007ffe0ff */
        /* <DEDUP_REMOVED lines=9> */
[----:B------:R-:W-:Y:S01]  /*0ff0*/  IADD3 R3, PT, PT, -R16, RZ, RZ ;  /* 0x000000ff10037210 */ /* 0x000fe20007ffe1ff */
[----:B------:R-:W-:Y:S01]  /*1000*/  IMAD.MOV.U32 R2, RZ, RZ, RZ ;  /* 0x000000ffff027224 */ /* 0x000fe200078e00ff */
[----:B------:R-:W-:-:S05]  /*1010*/  DMUL.RP R6, R14, R6 ;  /* 0x000000060e067228 */ /* 0x000fca0000008000 */
[----:B------:R-:W-:-:S05]  /*1020*/  DFMA R2, R12, -R2, R14 ;  /* 0x800000020c02722b */ /* 0x000fca000000000e */
[----:B------:R-:W-:Y:S02]  /*1030*/  LOP3.LUT R9, R7, R9, RZ, 0x3c, !PT ;  /* 0x0000000907097212 */ /* 0x000fe400078e3cff */
[----:B------:R-:W-:-:S04]  /*1040*/  IADD3 R2, PT, PT, -R16, -0x43300000, RZ ;  /* 0xbcd0000010027810 */ /* 0x000fc80007ffe1ff */
[----:B------:R-:W-:-:S04]  /*1050*/  FSETP.NEU.AND P0, PT, |R3|, R2, PT ;  /* 0x000000020300720b */ /* 0x000fc80003f0d200 */
[----:B------:R-:W-:Y:S02]  /*1060*/  FSEL R12, R6, R12, !P0 ;  /* 0x0000000c060c7208 */ /* 0x000fe40004000000 */
[----:B------:R-:W-:Y:S01]  /*1070*/  FSEL R13, R9, R13, !P0 ;  /* 0x0000000d090d7208 */ /* 0x000fe20004000000 */
[----:B------:R-:W-:Y:S06]  /*1080*/  BRA `(.L_x_23) ;  /* 0x0000000000547947 */ /* 0x000fec0003800000 */
.L_x_22:
[----:B------:R-:W-:-:S14]  /*1090*/  DSETP.NAN.AND P0, PT, R6, R6, PT ;  /* 0x000000060600722a */ /* 0x000fdc0003f08000 */
[----:B------:R-:W-:Y:S05]  /*10a0*/  @P0 BRA `(.L_x_24) ;  /* 0x0000000000440947 */ /* 0x000fea0003800000 */
[----:B------:R-:W-:-:S14]  /*10b0*/  DSETP.NAN.AND P0, PT, R8, R8, PT ;  /* 0x000000080800722a */ /* 0x000fdc0003f08000 */
[----:B------:R-:W-:Y:S05]  /*10c0*/  @P0 BRA `(.L_x_25) ;  /* 0x0000000000300947 */ /* 0x000fea0003800000 */
[----:B------:R-:W-:Y:S01]  /*10d0*/  ISETP.NE.AND P0, PT, R21, R20, PT ;  /* 0x000000141500720c */ /* 0x000fe20003f05270 */
[----:B------:R-:W-:Y:S01]  /*10e0*/  IMAD.MOV.U32 R13, RZ, RZ, -0x80000 ;  /* 0xfff80000ff0d7424 */ /* 0x000fe200078e00ff */
[----:B------:R-:W-:-:S11]  /*10f0*/  MOV R12, 0x0 ;  /* 0x00000000000c7802 */ /* 0x000fd60000000f00 */
[----:B------:R-:W-:Y:S05]  /*1100*/  @!P0 BRA `(.L_x_23) ;  /* 0x0000000000348947 */ /* 0x000fea0003800000 */
[----:B------:R-:W-:Y:S02]  /*1110*/  ISETP.NE.AND P0, PT, R21, 0x7ff00000, PT ;  /* 0x7ff000001500780c */ /* 0x000fe40003f05270 */
[----:B------:R-:W-:Y:S02]  /*1120*/  LOP3.LUT R13, R7, 0x80000000, R9, 0x48, !PT ;  /* 0x80000000070d7812 */ /* 0x000fe400078e4809 */
[----:B------:R-:W-:-:S13]  /*1130*/  ISETP.EQ.OR P0, PT, R20, RZ, !P0 ;  /* 0x000000ff1400720c */ /* 0x000fda0004702670 */
[----:B------:R-:W-:Y:S02]  /*1140*/  @P0 LOP3.LUT R2, R13, 0x7ff00000, RZ, 0xfc, !PT ;  /* 0x7ff000000d020812 */ /* 0x000fe400078efcff */
[----:B------:R-:W-:Y:S01]  /*1150*/  @!P0 MOV R12, RZ ;  /* 0x000000ff000c8202 */ /* 0x000fe20000000f00 */
[----:B------:R-:W-:Y:S01]  /*1160*/  @P0 IMAD.MOV.U32 R12, RZ, RZ, RZ ;  /* 0x000000ffff0c0224 */ /* 0x000fe200078e00ff */
[----:B------:R-:W-:Y:S01]  /*1170*/  @P0 MOV R13, R2 ;  /* 0x00000002000d0202 */ /* 0x000fe20000000f00 */
[----:B------:R-:W-:Y:S06]  /*1180*/  BRA `(.L_x_23) ;  /* 0x0000000000147947 */ /* 0x000fec0003800000 */
.L_x_25:
[----:B------:R-:W-:Y:S01]  /*1190*/  LOP3.LUT R13, R9, 0x80000, RZ, 0xfc, !PT ;  /* 0x00080000090d7812 */ /* 0x000fe200078efcff */
[----:B------:R-:W-:Y:S01]  /*11a0*/  IMAD.MOV.U32 R12, RZ, RZ, R8 ;  /* 0x000000ffff0c7224 */ /* 0x000fe200078e0008 */
[----:B------:R-:W-:Y:S06]  /*11b0*/  BRA `(.L_x_23) ;  /* 0x0000000000087947 */ /* 0x000fec0003800000 */
.L_x_24:
[----:B------:R-:W-:Y:S02]  /*11c0*/  LOP3.LUT R13, R7, 0x80000, RZ, 0xfc, !PT ;  /* 0x00080000070d7812 */ /* 0x000fe400078efcff */
[----:B------:R-:W-:-:S07]  /*11d0*/  MOV R12, R6 ;  /* 0x00000006000c7202 */ /* 0x000fce0000000f00 */
.L_x_23:
[----:B------:R-:W-:Y:S05]  /*11e0*/  BSYNC.RECONVERGENT B1 ;  /* 0x0000000000017941 */ /* 0x000fea0003800200 */
.L_x_21:
[----:B------:R-:W-:Y:S02]  /*11f0*/  HFMA2 R3, -RZ, RZ, 0, 0 ;  /* 0x00000000ff037431 */ /* 0x000fe400000001ff */
[----:B------:R-:W-:-:S04]  /*1200*/  IMAD.MOV.U32 R2, RZ, RZ, R0 ;  /* 0x000000ffff027224 */ /* 0x000fc800078e0000 */
[----:B------:R-:W-:Y:S05]  /*1210*/  RET.REL.NODEC R2 `(_Z11kernel_meaniiPdS_S_) ;  /* 0xffffffec02787950 */ /* 0x000fea0003c3ffff */
.L_x_26:
        /* <DEDUP_REMOVED lines=14> */
.L_x_28:


//--------------------- .nv.shared.reserved.0     --------------------------
	.section	.nv.shared.reserved.0,"aw",@nobits
	.weak		__nv_reservedSMEM_offset_0_alias
	.size		__nv_reservedSMEM_offset_0_alias, 0, 64
	.other		__nv_reservedSMEM_offset_0_alias,@"STO_CUDA_RESERVED_SHARED STV_DEFAULT"
__nv_reservedSMEM_offset_0_alias:
	.zero		0
	.zero		64


//--------------------- .nv.constant0._Z10kernel_coviiPdS_S_ --------------------------
	.section	.nv.constant0._Z10kernel_coviiPdS_S_,"a",@progbits
	.sectionflags	@""
	.align	4
.nv.constant0._Z10kernel_coviiPdS_S_:
	.zero		928


//--------------------- .nv.constant0._Z13kernel_reduceiiPdS_S_ --------------------------
	.section	.nv.constant0._Z13kernel_reduceiiPdS_S_,"a",@progbits
	.sectionflags	@""
	.align	4
.nv.constant0._Z13kernel_reduceiiPdS_S_:
	.zero		928


//--------------------- .nv.constant0._Z11kernel_meaniiPdS_S_ --------------------------
	.section	.nv.constant0._Z11kernel_meaniiPdS_S_,"a",@progbits
	.sectionflags	@""
	.align	4
.nv.constant0._Z11kernel_meaniiPdS_S_:
	.zero		928


//--------------------- SYMBOLS --------------------------

	.type		.nv.reservedSmem.offset0,@object
	.size		.nv.reservedSmem.offset0,0x4
